//
// Generated by NVIDIA NVVM Compiler
//
// Compiler Build ID: CL-36424714
// Cuda compilation tools, release 13.0, V13.0.88
// Based on NVVM 20.0.0
//

.version 9.0
.target sm_100
.address_size 64

	// .globl	percentile_nearest_rank_batch_f32
// _ZZ59percentile_nearest_rank_one_series_many_params_same_len_f32E9wl_shared has been demoted
.extern .shared .align 16 .b8 s_win[];

.visible .entry percentile_nearest_rank_batch_f32(
	.param .u64 .ptr .align 1 percentile_nearest_rank_batch_f32_param_0,
	.param .u64 .ptr .align 1 percentile_nearest_rank_batch_f32_param_1,
	.param .u64 .ptr .align 1 percentile_nearest_rank_batch_f32_param_2,
	.param .u32 percentile_nearest_rank_batch_f32_param_3,
	.param .u32 percentile_nearest_rank_batch_f32_param_4,
	.param .u32 percentile_nearest_rank_batch_f32_param_5,
	.param .u64 .ptr .align 1 percentile_nearest_rank_batch_f32_param_6,
	.param .u64 .ptr .align 1 percentile_nearest_rank_batch_f32_param_7,
	.param .u32 percentile_nearest_rank_batch_f32_param_8
)
{
	.reg .pred 	%p<68>;
	.reg .b32 	%r<189>;
	.reg .b32 	%f<42>;
	.reg .b64 	%rd<110>;

	ld.param.u64 	%rd22, [percentile_nearest_rank_batch_f32_param_0];
	ld.param.u64 	%rd18, [percentile_nearest_rank_batch_f32_param_1];
	ld.param.u64 	%rd19, [percentile_nearest_rank_batch_f32_param_2];
	ld.param.u32 	%r94, [percentile_nearest_rank_batch_f32_param_3];
	ld.param.u32 	%r97, [percentile_nearest_rank_batch_f32_param_4];
	ld.param.u32 	%r159, [percentile_nearest_rank_batch_f32_param_5];
	ld.param.u64 	%rd20, [percentile_nearest_rank_batch_f32_param_6];
	ld.param.u64 	%rd21, [percentile_nearest_rank_batch_f32_param_7];
	ld.param.u32 	%r96, [percentile_nearest_rank_batch_f32_param_8];
	cvta.to.global.u64 	%rd1, %rd22;
	mov.u32 	%r98, %ctaid.x;
	mov.u32 	%r99, %ntid.x;
	mov.u32 	%r100, %tid.x;
	mad.lo.s32 	%r1, %r98, %r99, %r100;
	setp.ge.s32 	%p1, %r1, %r97;
	@%p1 bra 	$L__BB0_15;
	cvta.to.global.u64 	%rd23, %rd18;
	cvta.to.global.u64 	%rd24, %rd19;
	cvta.to.global.u64 	%rd25, %rd21;
	cvta.to.global.u64 	%rd2, %rd20;
	mul.wide.s32 	%rd26, %r1, 4;
	add.s64 	%rd27, %rd23, %rd26;
	ld.global.nc.u32 	%r101, [%rd27];
	cvt.s64.s32 	%rd3, %r101;
	setp.gt.s64 	%p2, %rd3, 0;
	add.s64 	%rd28, %rd24, %rd26;
	ld.global.nc.f32 	%f1, [%rd28];
	mul.wide.s32 	%rd4, %r94, %r1;
	shl.b64 	%rd29, %rd4, 2;
	add.s64 	%rd5, %rd2, %rd29;
	mul.wide.s32 	%rd30, %r96, %r1;
	shl.b64 	%rd31, %rd30, 2;
	add.s64 	%rd6, %rd25, %rd31;
	setp.gt.s32 	%p3, %r159, -1;
	and.pred  	%p4, %p3, %p2;
	setp.lt.s32 	%p5, %r159, %r94;
	and.pred  	%p6, %p5, %p4;
	@%p6 bra 	$L__BB0_16;
	setp.lt.s32 	%p59, %r94, 1;
	@%p59 bra 	$L__BB0_15;
	and.b32  	%r2, %r94, 15;
	setp.lt.u32 	%p60, %r94, 16;
	mov.b32 	%r186, 0;
	@%p60 bra 	$L__BB0_6;
	and.b32  	%r186, %r94, 2147483632;
	neg.s32 	%r152, %r186;
	add.s64 	%rd100, %rd29, %rd2;
	add.s64 	%rd108, %rd100, 32;
$L__BB0_5:
	.pragma "nounroll";
	mov.b32 	%r148, 2147483647;
	st.global.u32 	[%rd108+-32], %r148;
	st.global.u32 	[%rd108+-28], %r148;
	st.global.u32 	[%rd108+-24], %r148;
	st.global.u32 	[%rd108+-20], %r148;
	st.global.u32 	[%rd108+-16], %r148;
	st.global.u32 	[%rd108+-12], %r148;
	st.global.u32 	[%rd108+-8], %r148;
	st.global.u32 	[%rd108+-4], %r148;
	st.global.u32 	[%rd108], %r148;
	st.global.u32 	[%rd108+4], %r148;
	st.global.u32 	[%rd108+8], %r148;
	st.global.u32 	[%rd108+12], %r148;
	st.global.u32 	[%rd108+16], %r148;
	st.global.u32 	[%rd108+20], %r148;
	st.global.u32 	[%rd108+24], %r148;
	st.global.u32 	[%rd108+28], %r148;
	add.s32 	%r152, %r152, 16;
	add.s64 	%rd108, %rd108, 64;
	setp.eq.s32 	%p61, %r152, 0;
	@%p61 bra 	$L__BB0_6;
	bra.uni 	$L__BB0_5;
$L__BB0_6:
	setp.eq.s32 	%p62, %r2, 0;
	@%p62 bra 	$L__BB0_15;
	and.b32  	%r85, %r94, 7;
	setp.lt.u32 	%p63, %r2, 8;
	@%p63 bra 	$L__BB0_9;
	mul.wide.u32 	%rd101, %r186, 4;
	add.s64 	%rd102, %rd5, %rd101;
	mov.b32 	%r149, 2147483647;
	st.global.u32 	[%rd102], %r149;
	st.global.u32 	[%rd102+4], %r149;
	st.global.u32 	[%rd102+8], %r149;
	st.global.u32 	[%rd102+12], %r149;
	st.global.u32 	[%rd102+16], %r149;
	st.global.u32 	[%rd102+20], %r149;
	st.global.u32 	[%rd102+24], %r149;
	st.global.u32 	[%rd102+28], %r149;
	add.s32 	%r186, %r186, 8;
$L__BB0_9:
	setp.eq.s32 	%p64, %r85, 0;
	@%p64 bra 	$L__BB0_15;
	and.b32  	%r88, %r94, 3;
	setp.lt.u32 	%p65, %r85, 4;
	@%p65 bra 	$L__BB0_12;
	mul.wide.u32 	%rd103, %r186, 4;
	add.s64 	%rd104, %rd5, %rd103;
	mov.b32 	%r150, 2147483647;
	st.global.u32 	[%rd104], %r150;
	st.global.u32 	[%rd104+4], %r150;
	st.global.u32 	[%rd104+8], %r150;
	st.global.u32 	[%rd104+12], %r150;
	add.s32 	%r186, %r186, 4;
$L__BB0_12:
	setp.eq.s32 	%p66, %r88, 0;
	@%p66 bra 	$L__BB0_15;
	mul.wide.u32 	%rd106, %r186, 4;
	add.s64 	%rd107, %rd29, %rd106;
	add.s64 	%rd109, %rd2, %rd107;
	neg.s32 	%r188, %r88;
$L__BB0_14:
	.pragma "nounroll";
	mov.b32 	%r151, 2147483647;
	st.global.u32 	[%rd109], %r151;
	add.s64 	%rd109, %rd109, 4;
	add.s32 	%r188, %r188, 1;
	setp.ne.s32 	%p67, %r188, 0;
	@%p67 bra 	$L__BB0_14;
$L__BB0_15:
	ret;
$L__BB0_16:
	cvt.u32.u64 	%r102, %rd3;
	add.s32 	%r7, %r102, %r159;
	add.s32 	%r168, %r7, -1;
	setp.lt.u32 	%p7, %r7, 2;
	setp.lt.s32 	%p8, %r94, 1;
	or.pred  	%p9, %p7, %p8;
	@%p9 bra 	$L__BB0_29;
	min.u32 	%r9, %r168, %r94;
	and.b32  	%r10, %r9, 15;
	setp.lt.u32 	%p10, %r9, 16;
	mov.b32 	%r155, 0;
	@%p10 bra 	$L__BB0_20;
	and.b32  	%r155, %r9, 2147483632;
	mov.b32 	%r153, 0;
$L__BB0_19:
	.pragma "nounroll";
	mul.wide.u32 	%rd32, %r153, 4;
	add.s64 	%rd33, %rd5, %rd32;
	mov.b32 	%r105, 2147483647;
	st.global.u32 	[%rd33], %r105;
	st.global.u32 	[%rd33+4], %r105;
	st.global.u32 	[%rd33+8], %r105;
	st.global.u32 	[%rd33+12], %r105;
	st.global.u32 	[%rd33+16], %r105;
	st.global.u32 	[%rd33+20], %r105;
	st.global.u32 	[%rd33+24], %r105;
	st.global.u32 	[%rd33+28], %r105;
	st.global.u32 	[%rd33+32], %r105;
	st.global.u32 	[%rd33+36], %r105;
	st.global.u32 	[%rd33+40], %r105;
	st.global.u32 	[%rd33+44], %r105;
	st.global.u32 	[%rd33+48], %r105;
	st.global.u32 	[%rd33+52], %r105;
	st.global.u32 	[%rd33+56], %r105;
	st.global.u32 	[%rd33+60], %r105;
	add.s32 	%r153, %r153, 16;
	setp.ne.s32 	%p11, %r153, %r155;
	@%p11 bra 	$L__BB0_19;
$L__BB0_20:
	setp.eq.s32 	%p12, %r10, 0;
	@%p12 bra 	$L__BB0_29;
	and.b32  	%r15, %r9, 7;
	setp.lt.u32 	%p13, %r10, 8;
	@%p13 bra 	$L__BB0_23;
	mul.wide.u32 	%rd34, %r155, 4;
	add.s64 	%rd35, %rd5, %rd34;
	mov.b32 	%r106, 2147483647;
	st.global.u32 	[%rd35], %r106;
	st.global.u32 	[%rd35+4], %r106;
	st.global.u32 	[%rd35+8], %r106;
	st.global.u32 	[%rd35+12], %r106;
	st.global.u32 	[%rd35+16], %r106;
	st.global.u32 	[%rd35+20], %r106;
	st.global.u32 	[%rd35+24], %r106;
	st.global.u32 	[%rd35+28], %r106;
	add.s32 	%r155, %r155, 8;
$L__BB0_23:
	setp.eq.s32 	%p14, %r15, 0;
	@%p14 bra 	$L__BB0_29;
	and.b32  	%r18, %r9, 3;
	setp.lt.u32 	%p15, %r15, 4;
	@%p15 bra 	$L__BB0_26;
	mul.wide.u32 	%rd36, %r155, 4;
	add.s64 	%rd37, %rd5, %rd36;
	mov.b32 	%r107, 2147483647;
	st.global.u32 	[%rd37], %r107;
	st.global.u32 	[%rd37+4], %r107;
	st.global.u32 	[%rd37+8], %r107;
	st.global.u32 	[%rd37+12], %r107;
	add.s32 	%r155, %r155, 4;
$L__BB0_26:
	setp.eq.s32 	%p16, %r18, 0;
	@%p16 bra 	$L__BB0_29;
	mov.b32 	%r158, 0;
$L__BB0_28:
	.pragma "nounroll";
	mul.wide.u32 	%rd38, %r155, 4;
	add.s64 	%rd39, %rd5, %rd38;
	mov.b32 	%r109, 2147483647;
	st.global.u32 	[%rd39], %r109;
	add.s32 	%r155, %r155, 1;
	add.s32 	%r158, %r158, 1;
	setp.ne.s32 	%p17, %r158, %r18;
	@%p17 bra 	$L__BB0_28;
$L__BB0_29:
	setp.gt.s32 	%p18, %r7, %r94;
	@%p18 bra 	$L__BB0_15;
	mul.f32 	%f2, %f1, 0f3C23D70A;
	mov.b32 	%r179, 0;
$L__BB0_31:
	mul.wide.u32 	%rd40, %r159, 4;
	add.s64 	%rd41, %rd1, %rd40;
	ld.global.nc.f32 	%f3, [%rd41];
	abs.f32 	%f7, %f3;
	setp.nan.f32 	%p19, %f7, %f7;
	@%p19 bra 	$L__BB0_43;
	setp.lt.s32 	%p20, %r179, 1;
	mov.b32 	%r164, 0;
	@%p20 bra 	$L__BB0_35;
	mov.b32 	%r164, 0;
	mov.u32 	%r163, %r179;
$L__BB0_34:
	add.s32 	%r113, %r163, %r164;
	shr.u32 	%r114, %r113, 1;
	mul.wide.u32 	%rd42, %r114, 4;
	add.s64 	%rd43, %rd6, %rd42;
	ld.global.f32 	%f8, [%rd43];
	setp.geu.f32 	%p21, %f3, %f8;
	add.s32 	%r115, %r114, 1;
	selp.b32 	%r164, %r115, %r164, %p21;
	selp.b32 	%r163, %r163, %r114, %p21;
	setp.lt.s32 	%p22, %r164, %r163;
	@%p22 bra 	$L__BB0_34;
$L__BB0_35:
	setp.le.s32 	%p23, %r179, %r164;
	@%p23 bra 	$L__BB0_42;
	sub.s32 	%r116, %r179, %r164;
	and.b32  	%r28, %r116, 3;
	setp.eq.s32 	%p24, %r28, 0;
	mov.u32 	%r162, %r179;
	@%p24 bra 	$L__BB0_40;
	add.s32 	%r162, %r179, -1;
	mul.wide.u32 	%rd44, %r162, 4;
	add.s64 	%rd10, %rd6, %rd44;
	ld.global.f32 	%f9, [%rd10];
	mul.wide.u32 	%rd45, %r179, 4;
	add.s64 	%rd46, %rd6, %rd45;
	st.global.f32 	[%rd46], %f9;
	setp.eq.s32 	%p25, %r28, 1;
	@%p25 bra 	$L__BB0_40;
	add.s32 	%r162, %r179, -2;
	mul.wide.u32 	%rd47, %r162, 4;
	add.s64 	%rd11, %rd6, %rd47;
	ld.global.f32 	%f10, [%rd11];
	st.global.f32 	[%rd10], %f10;
	setp.eq.s32 	%p26, %r28, 2;
	@%p26 bra 	$L__BB0_40;
	add.s32 	%r162, %r179, -3;
	mul.wide.u32 	%rd48, %r162, 4;
	add.s64 	%rd49, %rd6, %rd48;
	ld.global.f32 	%f11, [%rd49];
	st.global.f32 	[%rd11], %f11;
$L__BB0_40:
	sub.s32 	%r117, %r164, %r179;
	setp.gt.u32 	%p27, %r117, -4;
	@%p27 bra 	$L__BB0_42;
$L__BB0_41:
	add.s32 	%r118, %r162, -1;
	mul.wide.u32 	%rd50, %r118, 4;
	add.s64 	%rd51, %rd6, %rd50;
	ld.global.f32 	%f12, [%rd51];
	mul.wide.u32 	%rd52, %r162, 4;
	add.s64 	%rd53, %rd6, %rd52;
	st.global.f32 	[%rd53], %f12;
	add.s32 	%r119, %r162, -2;
	mul.wide.u32 	%rd54, %r119, 4;
	add.s64 	%rd55, %rd6, %rd54;
	ld.global.f32 	%f13, [%rd55];
	st.global.f32 	[%rd51], %f13;
	add.s32 	%r120, %r162, -3;
	mul.wide.u32 	%rd56, %r120, 4;
	add.s64 	%rd57, %rd6, %rd56;
	ld.global.f32 	%f14, [%rd57];
	st.global.f32 	[%rd55], %f14;
	add.s32 	%r162, %r162, -4;
	mul.wide.u32 	%rd58, %r162, 4;
	add.s64 	%rd59, %rd6, %rd58;
	ld.global.f32 	%f15, [%rd59];
	st.global.f32 	[%rd57], %f15;
	setp.gt.s32 	%p28, %r162, %r164;
	@%p28 bra 	$L__BB0_41;
$L__BB0_42:
	mul.wide.u32 	%rd60, %r164, 4;
	add.s64 	%rd61, %rd6, %rd60;
	st.global.f32 	[%rd61], %f3;
	add.s32 	%r179, %r179, 1;
$L__BB0_43:
	add.s32 	%r159, %r159, 1;
	setp.lt.s32 	%p29, %r159, %r7;
	@%p29 bra 	$L__BB0_31;
	cvt.rn.f32.u32 	%f16, %r102;
	fma.rn.f32 	%f17, %f2, %f16, 0f3F000000;
	cvt.rmi.f32.f32 	%f18, %f17;
	add.f32 	%f19, %f18, 0fBF800000;
	cvt.rzi.s32.f32 	%r122, %f19;
	setp.lt.s32 	%p30, %r122, %r102;
	add.s32 	%r123, %r102, -1;
	selp.b32 	%r124, %r122, %r123, %p30;
	setp.gt.s32 	%p31, %r122, 0;
	selp.b32 	%r42, %r124, 0, %p31;
	max.s32 	%r125, %r94, %r7;
	add.s32 	%r43, %r125, -1;
$L__BB0_45:
	setp.ne.s32 	%p32, %r179, 0;
	@%p32 bra 	$L__BB0_47;
	mul.wide.u32 	%rd66, %r168, 4;
	add.s64 	%rd67, %rd5, %rd66;
	mov.b32 	%r130, 2147483647;
	st.global.u32 	[%rd67], %r130;
	bra.uni 	$L__BB0_50;
$L__BB0_47:
	setp.eq.s32 	%p33, %r179, %r102;
	mov.u32 	%r169, %r42;
	@%p33 bra 	$L__BB0_49;
	cvt.rn.f32.s32 	%f20, %r179;
	fma.rn.f32 	%f21, %f2, %f20, 0f3F000000;
	cvt.rmi.f32.f32 	%f22, %f21;
	add.f32 	%f23, %f22, 0fBF800000;
	cvt.rzi.s32.f32 	%r127, %f23;
	setp.lt.s32 	%p34, %r127, %r179;
	add.s32 	%r128, %r179, -1;
	selp.b32 	%r129, %r127, %r128, %p34;
	setp.gt.s32 	%p35, %r127, 0;
	selp.b32 	%r169, %r129, 0, %p35;
$L__BB0_49:
	mul.wide.s32 	%rd62, %r169, 4;
	add.s64 	%rd63, %rd6, %rd62;
	ld.global.f32 	%f24, [%rd63];
	mul.wide.u32 	%rd64, %r168, 4;
	add.s64 	%rd65, %rd5, %rd64;
	st.global.f32 	[%rd65], %f24;
$L__BB0_50:
	setp.eq.s32 	%p36, %r168, %r43;
	@%p36 bra 	$L__BB0_15;
	cvt.s64.s32 	%rd68, %r168;
	sub.s64 	%rd69, %rd68, %rd3;
	shl.b64 	%rd70, %rd69, 2;
	add.s64 	%rd71, %rd1, %rd70;
	ld.global.nc.f32 	%f4, [%rd71+4];
	abs.f32 	%f25, %f4;
	setp.nan.f32 	%p37, %f25, %f25;
	setp.lt.s32 	%p38, %r179, 1;
	or.pred  	%p39, %p37, %p38;
	@%p39 bra 	$L__BB0_66;
	mov.b32 	%r171, 0;
	mov.u32 	%r170, %r179;
$L__BB0_53:
	add.s32 	%r132, %r170, %r171;
	shr.u32 	%r50, %r132, 1;
	mul.wide.u32 	%rd72, %r50, 4;
	add.s64 	%rd12, %rd6, %rd72;
	ld.global.f32 	%f5, [%rd12];
	setp.geu.f32 	%p40, %f5, %f4;
	@%p40 bra 	$L__BB0_56;
	add.s32 	%r171, %r50, 1;
$L__BB0_55:
	setp.lt.s32 	%p48, %r171, %r170;
	@%p48 bra 	$L__BB0_53;
	bra.uni 	$L__BB0_66;
$L__BB0_56:
	setp.lt.f32 	%p41, %f4, %f5;
	mov.u32 	%r170, %r50;
	@%p41 bra 	$L__BB0_55;
	add.s32 	%r52, %r50, 1;
	setp.ge.s32 	%p42, %r52, %r179;
	@%p42 bra 	$L__BB0_65;
	not.b32 	%r133, %r50;
	add.s32 	%r134, %r179, %r133;
	and.b32  	%r53, %r134, 3;
	setp.eq.s32 	%p43, %r53, 0;
	mov.u32 	%r172, %r52;
	mov.u32 	%r173, %r50;
	@%p43 bra 	$L__BB0_62;
	ld.global.f32 	%f26, [%rd12+4];
	st.global.f32 	[%rd12], %f26;
	add.s32 	%r54, %r50, 2;
	setp.eq.s32 	%p44, %r53, 1;
	mov.u32 	%r172, %r54;
	mov.u32 	%r173, %r52;
	@%p44 bra 	$L__BB0_62;
	ld.global.f32 	%f27, [%rd12+8];
	st.global.f32 	[%rd12+4], %f27;
	add.s32 	%r55, %r50, 3;
	setp.eq.s32 	%p45, %r53, 2;
	mov.u32 	%r172, %r55;
	mov.u32 	%r173, %r54;
	@%p45 bra 	$L__BB0_62;
	ld.global.f32 	%f28, [%rd12+12];
	st.global.f32 	[%rd12+8], %f28;
	add.s32 	%r172, %r50, 4;
	mov.u32 	%r173, %r55;
$L__BB0_62:
	sub.s32 	%r135, %r179, %r50;
	add.s32 	%r136, %r135, -2;
	setp.lt.u32 	%p46, %r136, 3;
	@%p46 bra 	$L__BB0_65;
	sub.s32 	%r174, %r172, %r179;
$L__BB0_64:
	add.s32 	%r63, %r172, 3;
	mul.wide.u32 	%rd73, %r172, 4;
	add.s64 	%rd74, %rd6, %rd73;
	ld.global.f32 	%f29, [%rd74];
	mul.wide.u32 	%rd75, %r173, 4;
	add.s64 	%rd76, %rd6, %rd75;
	st.global.f32 	[%rd76], %f29;
	ld.global.f32 	%f30, [%rd74+4];
	st.global.f32 	[%rd74], %f30;
	ld.global.f32 	%f31, [%rd74+8];
	st.global.f32 	[%rd74+4], %f31;
	ld.global.f32 	%f32, [%rd74+12];
	st.global.f32 	[%rd74+8], %f32;
	add.s32 	%r172, %r172, 4;
	add.s32 	%r174, %r174, 4;
	setp.ne.s32 	%p47, %r174, 0;
	mov.u32 	%r173, %r63;
	@%p47 bra 	$L__BB0_64;
$L__BB0_65:
	add.s32 	%r179, %r179, -1;
$L__BB0_66:
	add.s32 	%r70, %r168, 1;
	mul.wide.u32 	%rd77, %r168, 4;
	add.s64 	%rd78, %rd1, %rd77;
	ld.global.nc.f32 	%f6, [%rd78+4];
	abs.f32 	%f33, %f6;
	setp.nan.f32 	%p49, %f33, %f33;
	mov.u32 	%r168, %r70;
	@%p49 bra 	$L__BB0_45;
	setp.lt.s32 	%p50, %r179, 1;
	mov.b32 	%r183, 0;
	@%p50 bra 	$L__BB0_70;
	mov.b32 	%r183, 0;
	mov.u32 	%r182, %r179;
$L__BB0_69:
	add.s32 	%r139, %r182, %r183;
	shr.u32 	%r140, %r139, 1;
	mul.wide.u32 	%rd79, %r140, 4;
	add.s64 	%rd80, %rd6, %rd79;
	ld.global.f32 	%f34, [%rd80];
	setp.geu.f32 	%p51, %f6, %f34;
	add.s32 	%r141, %r140, 1;
	selp.b32 	%r183, %r141, %r183, %p51;
	selp.b32 	%r182, %r182, %r140, %p51;
	setp.lt.s32 	%p52, %r183, %r182;
	@%p52 bra 	$L__BB0_69;
$L__BB0_70:
	setp.le.s32 	%p53, %r179, %r183;
	@%p53 bra 	$L__BB0_77;
	sub.s32 	%r142, %r179, %r183;
	and.b32  	%r72, %r142, 3;
	setp.eq.s32 	%p54, %r72, 0;
	mov.u32 	%r181, %r179;
	@%p54 bra 	$L__BB0_75;
	add.s32 	%r181, %r179, -1;
	mul.wide.u32 	%rd81, %r181, 4;
	add.s64 	%rd13, %rd6, %rd81;
	ld.global.f32 	%f35, [%rd13];
	mul.wide.u32 	%rd82, %r179, 4;
	add.s64 	%rd83, %rd6, %rd82;
	st.global.f32 	[%rd83], %f35;
	setp.eq.s32 	%p55, %r72, 1;
	@%p55 bra 	$L__BB0_75;
	add.s32 	%r181, %r179, -2;
	mul.wide.u32 	%rd84, %r181, 4;
	add.s64 	%rd14, %rd6, %rd84;
	ld.global.f32 	%f36, [%rd14];
	st.global.f32 	[%rd13], %f36;
	setp.eq.s32 	%p56, %r72, 2;
	@%p56 bra 	$L__BB0_75;
	add.s32 	%r181, %r179, -3;
	mul.wide.u32 	%rd85, %r181, 4;
	add.s64 	%rd86, %rd6, %rd85;
	ld.global.f32 	%f37, [%rd86];
	st.global.f32 	[%rd14], %f37;
$L__BB0_75:
	sub.s32 	%r143, %r183, %r179;
	setp.gt.u32 	%p57, %r143, -4;
	@%p57 bra 	$L__BB0_77;
$L__BB0_76:
	add.s32 	%r144, %r181, -1;
	mul.wide.u32 	%rd87, %r144, 4;
	add.s64 	%rd88, %rd6, %rd87;
	ld.global.f32 	%f38, [%rd88];
	mul.wide.u32 	%rd89, %r181, 4;
	add.s64 	%rd90, %rd6, %rd89;
	st.global.f32 	[%rd90], %f38;
	add.s32 	%r145, %r181, -2;
	mul.wide.u32 	%rd91, %r145, 4;
	add.s64 	%rd92, %rd6, %rd91;
	ld.global.f32 	%f39, [%rd92];
	st.global.f32 	[%rd88], %f39;
	add.s32 	%r146, %r181, -3;
	mul.wide.u32 	%rd93, %r146, 4;
	add.s64 	%rd94, %rd6, %rd93;
	ld.global.f32 	%f40, [%rd94];
	st.global.f32 	[%rd92], %f40;
	add.s32 	%r181, %r181, -4;
	mul.wide.u32 	%rd95, %r181, 4;
	add.s64 	%rd96, %rd6, %rd95;
	ld.global.f32 	%f41, [%rd96];
	st.global.f32 	[%rd94], %f41;
	setp.gt.s32 	%p58, %r181, %r183;
	@%p58 bra 	$L__BB0_76;
$L__BB0_77:
	mul.wide.u32 	%rd97, %r183, 4;
	add.s64 	%rd98, %rd6, %rd97;
	st.global.f32 	[%rd98], %f6;
	add.s32 	%r179, %r179, 1;
	mov.u32 	%r168, %r70;
	bra.uni 	$L__BB0_45;

}
	// .globl	percentile_nearest_rank_many_series_one_param_time_major_f32
.visible .entry percentile_nearest_rank_many_series_one_param_time_major_f32(
	.param .u64 .ptr .align 1 percentile_nearest_rank_many_series_one_param_time_major_f32_param_0,
	.param .u32 percentile_nearest_rank_many_series_one_param_time_major_f32_param_1,
	.param .u32 percentile_nearest_rank_many_series_one_param_time_major_f32_param_2,
	.param .u32 percentile_nearest_rank_many_series_one_param_time_major_f32_param_3,
	.param .f32 percentile_nearest_rank_many_series_one_param_time_major_f32_param_4,
	.param .u64 .ptr .align 1 percentile_nearest_rank_many_series_one_param_time_major_f32_param_5,
	.param .u64 .ptr .align 1 percentile_nearest_rank_many_series_one_param_time_major_f32_param_6,
	.param .u64 .ptr .align 1 percentile_nearest_rank_many_series_one_param_time_major_f32_param_7,
	.param .u32 percentile_nearest_rank_many_series_one_param_time_major_f32_param_8
)
{
	.reg .pred 	%p<70>;
	.reg .b32 	%r<176>;
	.reg .b32 	%f<42>;
	.reg .b64 	%rd<153>;

	ld.param.u64 	%rd20, [percentile_nearest_rank_many_series_one_param_time_major_f32_param_0];
	ld.param.u32 	%r87, [percentile_nearest_rank_many_series_one_param_time_major_f32_param_1];
	ld.param.u32 	%r88, [percentile_nearest_rank_many_series_one_param_time_major_f32_param_2];
	ld.param.u32 	%r89, [percentile_nearest_rank_many_series_one_param_time_major_f32_param_3];
	ld.param.f32 	%f6, [percentile_nearest_rank_many_series_one_param_time_major_f32_param_4];
	ld.param.u64 	%rd18, [percentile_nearest_rank_many_series_one_param_time_major_f32_param_5];
	ld.param.u64 	%rd21, [percentile_nearest_rank_many_series_one_param_time_major_f32_param_6];
	ld.param.u64 	%rd19, [percentile_nearest_rank_many_series_one_param_time_major_f32_param_7];
	ld.param.u32 	%r90, [percentile_nearest_rank_many_series_one_param_time_major_f32_param_8];
	cvta.to.global.u64 	%rd1, %rd20;
	cvta.to.global.u64 	%rd2, %rd21;
	mov.u32 	%r91, %ctaid.x;
	mov.u32 	%r92, %ntid.x;
	mov.u32 	%r93, %tid.x;
	mad.lo.s32 	%r1, %r91, %r92, %r93;
	setp.ge.s32 	%p1, %r1, %r87;
	@%p1 bra 	$L__BB1_14;
	cvta.to.global.u64 	%rd22, %rd18;
	cvt.s64.s32 	%rd3, %r1;
	mul.wide.s32 	%rd23, %r1, 4;
	add.s64 	%rd24, %rd22, %rd23;
	ld.global.nc.u32 	%r147, [%rd24];
	setp.gt.s32 	%p2, %r89, 0;
	setp.lt.s32 	%p3, %r147, 0;
	setp.ge.s32 	%p4, %r147, %r88;
	or.pred  	%p5, %p3, %p4;
	not.pred 	%p7, %p5;
	and.pred  	%p8, %p2, %p7;
	@%p8 bra 	$L__BB1_15;
	setp.lt.s32 	%p61, %r88, 1;
	@%p61 bra 	$L__BB1_14;
	cvt.s64.s32 	%rd4, %r87;
	and.b32  	%r3, %r88, 7;
	setp.lt.u32 	%p62, %r88, 8;
	mov.b32 	%r174, 0;
	@%p62 bra 	$L__BB1_6;
	and.b32  	%r174, %r88, 2147483640;
	neg.s32 	%r142, %r174;
	shl.b64 	%rd126, %rd3, 2;
	add.s64 	%rd152, %rd2, %rd126;
	shl.b64 	%rd6, %rd4, 5;
	shl.b64 	%rd7, %rd4, 2;
$L__BB1_5:
	.pragma "nounroll";
	mov.b32 	%r137, 2147483647;
	st.global.u32 	[%rd152], %r137;
	add.s64 	%rd127, %rd152, %rd7;
	st.global.u32 	[%rd127], %r137;
	add.s64 	%rd128, %rd127, %rd7;
	st.global.u32 	[%rd128], %r137;
	add.s64 	%rd129, %rd128, %rd7;
	st.global.u32 	[%rd129], %r137;
	add.s64 	%rd130, %rd129, %rd7;
	st.global.u32 	[%rd130], %r137;
	add.s64 	%rd131, %rd130, %rd7;
	st.global.u32 	[%rd131], %r137;
	add.s64 	%rd132, %rd131, %rd7;
	st.global.u32 	[%rd132], %r137;
	add.s64 	%rd133, %rd132, %rd7;
	st.global.u32 	[%rd133], %r137;
	add.s32 	%r142, %r142, 8;
	add.s64 	%rd152, %rd152, %rd6;
	setp.eq.s32 	%p63, %r142, 0;
	@%p63 bra 	$L__BB1_6;
	bra.uni 	$L__BB1_5;
$L__BB1_6:
	setp.eq.s32 	%p64, %r3, 0;
	@%p64 bra 	$L__BB1_14;
	and.b32  	%r82, %r88, 3;
	setp.lt.u32 	%p65, %r3, 4;
	@%p65 bra 	$L__BB1_9;
	cvt.u64.u32 	%rd134, %r174;
	mad.lo.s64 	%rd135, %rd134, %rd4, %rd3;
	shl.b64 	%rd136, %rd135, 2;
	add.s64 	%rd137, %rd2, %rd136;
	mov.b32 	%r138, 2147483647;
	st.global.u32 	[%rd137], %r138;
	shl.b64 	%rd138, %rd4, 2;
	add.s64 	%rd139, %rd137, %rd138;
	st.global.u32 	[%rd139], %r138;
	add.s64 	%rd140, %rd139, %rd138;
	st.global.u32 	[%rd140], %r138;
	add.s64 	%rd141, %rd140, %rd138;
	st.global.u32 	[%rd141], %r138;
	add.s32 	%r174, %r174, 4;
$L__BB1_9:
	setp.eq.s32 	%p66, %r82, 0;
	@%p66 bra 	$L__BB1_14;
	setp.eq.s32 	%p67, %r82, 1;
	@%p67 bra 	$L__BB1_12;
	cvt.u64.u32 	%rd142, %r174;
	mad.lo.s64 	%rd143, %rd142, %rd4, %rd3;
	shl.b64 	%rd144, %rd143, 2;
	add.s64 	%rd145, %rd2, %rd144;
	mov.b32 	%r139, 2147483647;
	st.global.u32 	[%rd145], %r139;
	shl.b64 	%rd146, %rd4, 2;
	add.s64 	%rd147, %rd145, %rd146;
	st.global.u32 	[%rd147], %r139;
	add.s32 	%r174, %r174, 2;
$L__BB1_12:
	and.b32  	%r140, %r88, 1;
	setp.eq.b32 	%p68, %r140, 1;
	not.pred 	%p69, %p68;
	@%p69 bra 	$L__BB1_14;
	cvt.u64.u32 	%rd148, %r174;
	mad.lo.s64 	%rd149, %rd148, %rd4, %rd3;
	shl.b64 	%rd150, %rd149, 2;
	add.s64 	%rd151, %rd2, %rd150;
	mov.b32 	%r141, 2147483647;
	st.global.u32 	[%rd151], %r141;
$L__BB1_14:
	ret;
$L__BB1_15:
	add.s32 	%r8, %r147, %r89;
	add.s32 	%r156, %r8, -1;
	setp.lt.u32 	%p9, %r8, 2;
	setp.lt.s32 	%p10, %r88, 1;
	or.pred  	%p11, %p9, %p10;
	@%p11 bra 	$L__BB1_27;
	cvt.s64.s32 	%rd10, %r87;
	min.u32 	%r10, %r156, %r88;
	and.b32  	%r11, %r10, 7;
	setp.lt.u32 	%p12, %r10, 8;
	mov.b32 	%r145, 0;
	@%p12 bra 	$L__BB1_19;
	and.b32  	%r145, %r10, 2147483640;
	mov.b32 	%r143, 0;
	shl.b64 	%rd29, %rd10, 2;
$L__BB1_18:
	.pragma "nounroll";
	cvt.u64.u32 	%rd25, %r143;
	mad.lo.s64 	%rd26, %rd25, %rd10, %rd3;
	shl.b64 	%rd27, %rd26, 2;
	add.s64 	%rd28, %rd2, %rd27;
	mov.b32 	%r96, 2147483647;
	st.global.u32 	[%rd28], %r96;
	add.s64 	%rd30, %rd28, %rd29;
	st.global.u32 	[%rd30], %r96;
	add.s64 	%rd31, %rd30, %rd29;
	st.global.u32 	[%rd31], %r96;
	add.s64 	%rd32, %rd31, %rd29;
	st.global.u32 	[%rd32], %r96;
	add.s64 	%rd33, %rd32, %rd29;
	st.global.u32 	[%rd33], %r96;
	add.s64 	%rd34, %rd33, %rd29;
	st.global.u32 	[%rd34], %r96;
	add.s64 	%rd35, %rd34, %rd29;
	st.global.u32 	[%rd35], %r96;
	add.s64 	%rd36, %rd35, %rd29;
	st.global.u32 	[%rd36], %r96;
	add.s32 	%r143, %r143, 8;
	setp.ne.s32 	%p13, %r143, %r145;
	@%p13 bra 	$L__BB1_18;
$L__BB1_19:
	setp.eq.s32 	%p14, %r11, 0;
	@%p14 bra 	$L__BB1_27;
	and.b32  	%r16, %r10, 3;
	setp.lt.u32 	%p15, %r11, 4;
	@%p15 bra 	$L__BB1_22;
	cvt.u64.u32 	%rd37, %r145;
	mad.lo.s64 	%rd38, %rd37, %rd10, %rd3;
	shl.b64 	%rd39, %rd38, 2;
	add.s64 	%rd40, %rd2, %rd39;
	mov.b32 	%r97, 2147483647;
	st.global.u32 	[%rd40], %r97;
	shl.b64 	%rd41, %rd10, 2;
	add.s64 	%rd42, %rd40, %rd41;
	st.global.u32 	[%rd42], %r97;
	add.s64 	%rd43, %rd42, %rd41;
	st.global.u32 	[%rd43], %r97;
	add.s64 	%rd44, %rd43, %rd41;
	st.global.u32 	[%rd44], %r97;
	add.s32 	%r145, %r145, 4;
$L__BB1_22:
	setp.eq.s32 	%p16, %r16, 0;
	@%p16 bra 	$L__BB1_27;
	setp.eq.s32 	%p17, %r16, 1;
	@%p17 bra 	$L__BB1_25;
	cvt.u64.u32 	%rd45, %r145;
	mad.lo.s64 	%rd46, %rd45, %rd10, %rd3;
	shl.b64 	%rd47, %rd46, 2;
	add.s64 	%rd48, %rd2, %rd47;
	mov.b32 	%r98, 2147483647;
	st.global.u32 	[%rd48], %r98;
	shl.b64 	%rd49, %rd10, 2;
	add.s64 	%rd50, %rd48, %rd49;
	st.global.u32 	[%rd50], %r98;
	add.s32 	%r145, %r145, 2;
$L__BB1_25:
	and.b32  	%r99, %r10, 1;
	setp.eq.b32 	%p18, %r99, 1;
	not.pred 	%p19, %p18;
	@%p19 bra 	$L__BB1_27;
	cvt.u64.u32 	%rd51, %r145;
	mad.lo.s64 	%rd52, %rd51, %rd10, %rd3;
	shl.b64 	%rd53, %rd52, 2;
	add.s64 	%rd54, %rd2, %rd53;
	mov.b32 	%r100, 2147483647;
	st.global.u32 	[%rd54], %r100;
$L__BB1_27:
	setp.gt.s32 	%p20, %r8, %r88;
	@%p20 bra 	$L__BB1_14;
	cvt.s64.s32 	%rd55, %r90;
	mul.lo.s64 	%rd56, %rd55, %rd3;
	cvta.to.global.u64 	%rd57, %rd19;
	shl.b64 	%rd58, %rd56, 2;
	add.s64 	%rd11, %rd57, %rd58;
	mul.f32 	%f1, %f6, 0f3C23D70A;
	cvt.rn.f32.u32 	%f7, %r89;
	fma.rn.f32 	%f8, %f1, %f7, 0f3F000000;
	cvt.rmi.f32.f32 	%f9, %f8;
	add.f32 	%f10, %f9, 0fBF800000;
	cvt.rzi.s32.f32 	%r21, %f10;
	cvt.s64.s32 	%rd12, %r87;
	mov.b32 	%r167, 0;
$L__BB1_29:
	cvt.u64.u32 	%rd59, %r147;
	mad.lo.s64 	%rd60, %rd59, %rd12, %rd3;
	shl.b64 	%rd61, %rd60, 2;
	add.s64 	%rd62, %rd1, %rd61;
	ld.global.nc.f32 	%f2, [%rd62];
	abs.f32 	%f11, %f2;
	setp.nan.f32 	%p21, %f11, %f11;
	@%p21 bra 	$L__BB1_41;
	setp.lt.s32 	%p22, %r167, 1;
	mov.b32 	%r152, 0;
	@%p22 bra 	$L__BB1_33;
	mov.b32 	%r152, 0;
	mov.u32 	%r151, %r167;
$L__BB1_32:
	add.s32 	%r104, %r151, %r152;
	shr.u32 	%r105, %r104, 1;
	mul.wide.u32 	%rd63, %r105, 4;
	add.s64 	%rd64, %rd11, %rd63;
	ld.global.f32 	%f12, [%rd64];
	setp.geu.f32 	%p23, %f2, %f12;
	add.s32 	%r106, %r105, 1;
	selp.b32 	%r152, %r106, %r152, %p23;
	selp.b32 	%r151, %r151, %r105, %p23;
	setp.lt.s32 	%p24, %r152, %r151;
	@%p24 bra 	$L__BB1_32;
$L__BB1_33:
	setp.le.s32 	%p25, %r167, %r152;
	@%p25 bra 	$L__BB1_40;
	sub.s32 	%r107, %r167, %r152;
	and.b32  	%r27, %r107, 3;
	setp.eq.s32 	%p26, %r27, 0;
	mov.u32 	%r150, %r167;
	@%p26 bra 	$L__BB1_38;
	add.s32 	%r150, %r167, -1;
	mul.wide.u32 	%rd65, %r150, 4;
	add.s64 	%rd13, %rd11, %rd65;
	ld.global.f32 	%f13, [%rd13];
	mul.wide.u32 	%rd66, %r167, 4;
	add.s64 	%rd67, %rd11, %rd66;
	st.global.f32 	[%rd67], %f13;
	setp.eq.s32 	%p27, %r27, 1;
	@%p27 bra 	$L__BB1_38;
	add.s32 	%r150, %r167, -2;
	mul.wide.u32 	%rd68, %r150, 4;
	add.s64 	%rd14, %rd11, %rd68;
	ld.global.f32 	%f14, [%rd14];
	st.global.f32 	[%rd13], %f14;
	setp.eq.s32 	%p28, %r27, 2;
	@%p28 bra 	$L__BB1_38;
	add.s32 	%r150, %r167, -3;
	mul.wide.u32 	%rd69, %r150, 4;
	add.s64 	%rd70, %rd11, %rd69;
	ld.global.f32 	%f15, [%rd70];
	st.global.f32 	[%rd14], %f15;
$L__BB1_38:
	sub.s32 	%r108, %r152, %r167;
	setp.gt.u32 	%p29, %r108, -4;
	@%p29 bra 	$L__BB1_40;
$L__BB1_39:
	add.s32 	%r109, %r150, -1;
	mul.wide.u32 	%rd71, %r109, 4;
	add.s64 	%rd72, %rd11, %rd71;
	ld.global.f32 	%f16, [%rd72];
	mul.wide.u32 	%rd73, %r150, 4;
	add.s64 	%rd74, %rd11, %rd73;
	st.global.f32 	[%rd74], %f16;
	add.s32 	%r110, %r150, -2;
	mul.wide.u32 	%rd75, %r110, 4;
	add.s64 	%rd76, %rd11, %rd75;
	ld.global.f32 	%f17, [%rd76];
	st.global.f32 	[%rd72], %f17;
	add.s32 	%r111, %r150, -3;
	mul.wide.u32 	%rd77, %r111, 4;
	add.s64 	%rd78, %rd11, %rd77;
	ld.global.f32 	%f18, [%rd78];
	st.global.f32 	[%rd76], %f18;
	add.s32 	%r150, %r150, -4;
	mul.wide.u32 	%rd79, %r150, 4;
	add.s64 	%rd80, %rd11, %rd79;
	ld.global.f32 	%f19, [%rd80];
	st.global.f32 	[%rd78], %f19;
	setp.gt.s32 	%p30, %r150, %r152;
	@%p30 bra 	$L__BB1_39;
$L__BB1_40:
	mul.wide.u32 	%rd81, %r152, 4;
	add.s64 	%rd82, %rd11, %rd81;
	st.global.f32 	[%rd82], %f2;
	add.s32 	%r167, %r167, 1;
$L__BB1_41:
	add.s32 	%r147, %r147, 1;
	setp.lt.s32 	%p31, %r147, %r8;
	@%p31 bra 	$L__BB1_29;
	max.s32 	%r112, %r88, %r8;
	add.s32 	%r22, %r112, -1;
	setp.gt.s32 	%p32, %r21, 0;
	add.s32 	%r113, %r89, -1;
	setp.lt.s32 	%p33, %r21, %r89;
	selp.b32 	%r114, %r21, %r113, %p33;
	selp.b32 	%r23, %r114, 0, %p32;
$L__BB1_43:
	setp.ne.s32 	%p34, %r167, 0;
	@%p34 bra 	$L__BB1_45;
	cvt.u64.u32 	%rd89, %r156;
	mad.lo.s64 	%rd90, %rd89, %rd12, %rd3;
	shl.b64 	%rd91, %rd90, 2;
	add.s64 	%rd92, %rd2, %rd91;
	mov.b32 	%r118, 2147483647;
	st.global.u32 	[%rd92], %r118;
	bra.uni 	$L__BB1_48;
$L__BB1_45:
	setp.eq.s32 	%p35, %r167, %r89;
	mov.u32 	%r157, %r23;
	@%p35 bra 	$L__BB1_47;
	cvt.rn.f32.s32 	%f20, %r167;
	fma.rn.f32 	%f21, %f1, %f20, 0f3F000000;
	cvt.rmi.f32.f32 	%f22, %f21;
	add.f32 	%f23, %f22, 0fBF800000;
	cvt.rzi.s32.f32 	%r115, %f23;
	setp.lt.s32 	%p36, %r115, %r167;
	add.s32 	%r116, %r167, -1;
	selp.b32 	%r117, %r115, %r116, %p36;
	setp.gt.s32 	%p37, %r115, 0;
	selp.b32 	%r157, %r117, 0, %p37;
$L__BB1_47:
	mul.wide.s32 	%rd83, %r157, 4;
	add.s64 	%rd84, %rd11, %rd83;
	ld.global.f32 	%f24, [%rd84];
	cvt.u64.u32 	%rd85, %r156;
	mad.lo.s64 	%rd86, %rd85, %rd12, %rd3;
	shl.b64 	%rd87, %rd86, 2;
	add.s64 	%rd88, %rd2, %rd87;
	st.global.f32 	[%rd88], %f24;
$L__BB1_48:
	add.s32 	%r45, %r156, 1;
	setp.eq.s32 	%p38, %r156, %r22;
	@%p38 bra 	$L__BB1_14;
	sub.s32 	%r119, %r45, %r89;
	cvt.s64.s32 	%rd93, %r119;
	mad.lo.s64 	%rd94, %rd93, %rd12, %rd3;
	shl.b64 	%rd95, %rd94, 2;
	add.s64 	%rd96, %rd1, %rd95;
	ld.global.nc.f32 	%f3, [%rd96];
	abs.f32 	%f25, %f3;
	setp.nan.f32 	%p39, %f25, %f25;
	setp.lt.s32 	%p40, %r167, 1;
	or.pred  	%p41, %p39, %p40;
	@%p41 bra 	$L__BB1_64;
	mov.b32 	%r159, 0;
	mov.u32 	%r158, %r167;
$L__BB1_51:
	add.s32 	%r121, %r158, %r159;
	shr.u32 	%r48, %r121, 1;
	mul.wide.u32 	%rd97, %r48, 4;
	add.s64 	%rd15, %rd11, %rd97;
	ld.global.f32 	%f4, [%rd15];
	setp.geu.f32 	%p42, %f4, %f3;
	@%p42 bra 	$L__BB1_54;
	add.s32 	%r159, %r48, 1;
$L__BB1_53:
	setp.lt.s32 	%p50, %r159, %r158;
	@%p50 bra 	$L__BB1_51;
	bra.uni 	$L__BB1_64;
$L__BB1_54:
	setp.lt.f32 	%p43, %f3, %f4;
	mov.u32 	%r158, %r48;
	@%p43 bra 	$L__BB1_53;
	add.s32 	%r50, %r48, 1;
	setp.ge.s32 	%p44, %r50, %r167;
	@%p44 bra 	$L__BB1_63;
	not.b32 	%r122, %r48;
	add.s32 	%r123, %r167, %r122;
	and.b32  	%r51, %r123, 3;
	setp.eq.s32 	%p45, %r51, 0;
	mov.u32 	%r160, %r50;
	mov.u32 	%r161, %r48;
	@%p45 bra 	$L__BB1_60;
	ld.global.f32 	%f26, [%rd15+4];
	st.global.f32 	[%rd15], %f26;
	add.s32 	%r52, %r48, 2;
	setp.eq.s32 	%p46, %r51, 1;
	mov.u32 	%r160, %r52;
	mov.u32 	%r161, %r50;
	@%p46 bra 	$L__BB1_60;
	ld.global.f32 	%f27, [%rd15+8];
	st.global.f32 	[%rd15+4], %f27;
	add.s32 	%r53, %r48, 3;
	setp.eq.s32 	%p47, %r51, 2;
	mov.u32 	%r160, %r53;
	mov.u32 	%r161, %r52;
	@%p47 bra 	$L__BB1_60;
	ld.global.f32 	%f28, [%rd15+12];
	st.global.f32 	[%rd15+8], %f28;
	add.s32 	%r160, %r48, 4;
	mov.u32 	%r161, %r53;
$L__BB1_60:
	sub.s32 	%r124, %r167, %r48;
	add.s32 	%r125, %r124, -2;
	setp.lt.u32 	%p48, %r125, 3;
	@%p48 bra 	$L__BB1_63;
	sub.s32 	%r162, %r160, %r167;
$L__BB1_62:
	add.s32 	%r61, %r160, 3;
	mul.wide.u32 	%rd98, %r160, 4;
	add.s64 	%rd99, %rd11, %rd98;
	ld.global.f32 	%f29, [%rd99];
	mul.wide.u32 	%rd100, %r161, 4;
	add.s64 	%rd101, %rd11, %rd100;
	st.global.f32 	[%rd101], %f29;
	ld.global.f32 	%f30, [%rd99+4];
	st.global.f32 	[%rd99], %f30;
	ld.global.f32 	%f31, [%rd99+8];
	st.global.f32 	[%rd99+4], %f31;
	ld.global.f32 	%f32, [%rd99+12];
	st.global.f32 	[%rd99+8], %f32;
	add.s32 	%r160, %r160, 4;
	add.s32 	%r162, %r162, 4;
	setp.ne.s32 	%p49, %r162, 0;
	mov.u32 	%r161, %r61;
	@%p49 bra 	$L__BB1_62;
$L__BB1_63:
	add.s32 	%r167, %r167, -1;
$L__BB1_64:
	cvt.u64.u32 	%rd102, %r45;
	mad.lo.s64 	%rd103, %rd102, %rd12, %rd3;
	shl.b64 	%rd104, %rd103, 2;
	add.s64 	%rd105, %rd1, %rd104;
	ld.global.nc.f32 	%f5, [%rd105];
	abs.f32 	%f33, %f5;
	setp.nan.f32 	%p51, %f33, %f33;
	mov.u32 	%r156, %r45;
	@%p51 bra 	$L__BB1_43;
	setp.lt.s32 	%p52, %r167, 1;
	mov.b32 	%r171, 0;
	@%p52 bra 	$L__BB1_68;
	mov.b32 	%r171, 0;
	mov.u32 	%r170, %r167;
$L__BB1_67:
	add.s32 	%r128, %r170, %r171;
	shr.u32 	%r129, %r128, 1;
	mul.wide.u32 	%rd106, %r129, 4;
	add.s64 	%rd107, %rd11, %rd106;
	ld.global.f32 	%f34, [%rd107];
	setp.geu.f32 	%p53, %f5, %f34;
	add.s32 	%r130, %r129, 1;
	selp.b32 	%r171, %r130, %r171, %p53;
	selp.b32 	%r170, %r170, %r129, %p53;
	setp.lt.s32 	%p54, %r171, %r170;
	@%p54 bra 	$L__BB1_67;
$L__BB1_68:
	setp.le.s32 	%p55, %r167, %r171;
	@%p55 bra 	$L__BB1_75;
	sub.s32 	%r131, %r167, %r171;
	and.b32  	%r69, %r131, 3;
	setp.eq.s32 	%p56, %r69, 0;
	mov.u32 	%r169, %r167;
	@%p56 bra 	$L__BB1_73;
	add.s32 	%r169, %r167, -1;
	mul.wide.u32 	%rd108, %r169, 4;
	add.s64 	%rd16, %rd11, %rd108;
	ld.global.f32 	%f35, [%rd16];
	mul.wide.u32 	%rd109, %r167, 4;
	add.s64 	%rd110, %rd11, %rd109;
	st.global.f32 	[%rd110], %f35;
	setp.eq.s32 	%p57, %r69, 1;
	@%p57 bra 	$L__BB1_73;
	add.s32 	%r169, %r167, -2;
	mul.wide.u32 	%rd111, %r169, 4;
	add.s64 	%rd17, %rd11, %rd111;
	ld.global.f32 	%f36, [%rd17];
	st.global.f32 	[%rd16], %f36;
	setp.eq.s32 	%p58, %r69, 2;
	@%p58 bra 	$L__BB1_73;
	add.s32 	%r169, %r167, -3;
	mul.wide.u32 	%rd112, %r169, 4;
	add.s64 	%rd113, %rd11, %rd112;
	ld.global.f32 	%f37, [%rd113];
	st.global.f32 	[%rd17], %f37;
$L__BB1_73:
	sub.s32 	%r132, %r171, %r167;
	setp.gt.u32 	%p59, %r132, -4;
	@%p59 bra 	$L__BB1_75;
$L__BB1_74:
	add.s32 	%r133, %r169, -1;
	mul.wide.u32 	%rd114, %r133, 4;
	add.s64 	%rd115, %rd11, %rd114;
	ld.global.f32 	%f38, [%rd115];
	mul.wide.u32 	%rd116, %r169, 4;
	add.s64 	%rd117, %rd11, %rd116;
	st.global.f32 	[%rd117], %f38;
	add.s32 	%r134, %r169, -2;
	mul.wide.u32 	%rd118, %r134, 4;
	add.s64 	%rd119, %rd11, %rd118;
	ld.global.f32 	%f39, [%rd119];
	st.global.f32 	[%rd115], %f39;
	add.s32 	%r135, %r169, -3;
	mul.wide.u32 	%rd120, %r135, 4;
	add.s64 	%rd121, %rd11, %rd120;
	ld.global.f32 	%f40, [%rd121];
	st.global.f32 	[%rd119], %f40;
	add.s32 	%r169, %r169, -4;
	mul.wide.u32 	%rd122, %r169, 4;
	add.s64 	%rd123, %rd11, %rd122;
	ld.global.f32 	%f41, [%rd123];
	st.global.f32 	[%rd121], %f41;
	setp.gt.s32 	%p60, %r169, %r171;
	@%p60 bra 	$L__BB1_74;
$L__BB1_75:
	mul.wide.u32 	%rd124, %r171, 4;
	add.s64 	%rd125, %rd11, %rd124;
	st.global.f32 	[%rd125], %f5;
	add.s32 	%r167, %r167, 1;
	mov.u32 	%r156, %r45;
	bra.uni 	$L__BB1_43;

}
	// .globl	percentile_nearest_rank_one_series_many_params_same_len_f32
.visible .entry percentile_nearest_rank_one_series_many_params_same_len_f32(
	.param .u64 .ptr .align 1 percentile_nearest_rank_one_series_many_params_same_len_f32_param_0,
	.param .u32 percentile_nearest_rank_one_series_many_params_same_len_f32_param_1,
	.param .u32 percentile_nearest_rank_one_series_many_params_same_len_f32_param_2,
	.param .u64 .ptr .align 1 percentile_nearest_rank_one_series_many_params_same_len_f32_param_3,
	.param .u32 percentile_nearest_rank_one_series_many_params_same_len_f32_param_4,
	.param .u32 percentile_nearest_rank_one_series_many_params_same_len_f32_param_5,
	.param .u64 .ptr .align 1 percentile_nearest_rank_one_series_many_params_same_len_f32_param_6
)
{
	.reg .pred 	%p<72>;
	.reg .b32 	%r<164>;
	.reg .b32 	%f<29>;
	.reg .b64 	%rd<65>;
	// demoted variable
	.shared .align 4 .u32 _ZZ59percentile_nearest_rank_one_series_many_params_same_len_f32E9wl_shared;
	ld.param.u64 	%rd15, [percentile_nearest_rank_one_series_many_params_same_len_f32_param_0];
	ld.param.u32 	%r75, [percentile_nearest_rank_one_series_many_params_same_len_f32_param_1];
	ld.param.u32 	%r76, [percentile_nearest_rank_one_series_many_params_same_len_f32_param_2];
	ld.param.u64 	%rd16, [percentile_nearest_rank_one_series_many_params_same_len_f32_param_3];
	ld.param.u32 	%r77, [percentile_nearest_rank_one_series_many_params_same_len_f32_param_4];
	ld.param.u32 	%r78, [percentile_nearest_rank_one_series_many_params_same_len_f32_param_5];
	ld.param.u64 	%rd17, [percentile_nearest_rank_one_series_many_params_same_len_f32_param_6];
	cvta.to.global.u64 	%rd1, %rd17;
	cvta.to.global.u64 	%rd2, %rd16;
	setp.gt.s32 	%p1, %r76, 0;
	setp.gt.s32 	%p2, %r78, -1;
	and.pred  	%p3, %p1, %p2;
	setp.lt.s32 	%p4, %r78, %r75;
	and.pred  	%p5, %p4, %p3;
	@%p5 bra 	$L__BB2_16;
	mov.u32 	%r136, %ctaid.x;
	setp.ne.s32 	%p60, %r136, 0;
	mov.u32 	%r143, %tid.x;
	setp.ge.s32 	%p61, %r143, %r77;
	or.pred  	%p62, %p60, %p61;
	@%p62 bra 	$L__BB2_69;
	setp.lt.s32 	%p63, %r75, 1;
	@%p63 bra 	$L__BB2_69;
	and.b32  	%r2, %r75, 7;
	add.s32 	%r3, %r2, -1;
	and.b32  	%r4, %r75, 3;
	and.b32  	%r5, %r75, 2147483640;
	and.b32  	%r6, %r75, 1;
	neg.s32 	%r7, %r5;
	add.s64 	%rd3, %rd1, 16;
	mul.wide.s32 	%rd4, %r75, 4;
	mov.u32 	%r8, %ntid.x;
$L__BB2_4:
	setp.lt.u32 	%p64, %r75, 8;
	cvt.s64.s32 	%rd5, %r143;
	mul.wide.s32 	%rd6, %r143, %r75;
	mov.b32 	%r146, 0;
	@%p64 bra 	$L__BB2_7;
	mad.lo.s64 	%rd64, %rd4, %rd5, %rd3;
	mov.u32 	%r144, %r7;
$L__BB2_6:
	.pragma "nounroll";
	mov.b32 	%r138, 2147483647;
	st.global.u32 	[%rd64+-16], %r138;
	st.global.u32 	[%rd64+-12], %r138;
	st.global.u32 	[%rd64+-8], %r138;
	st.global.u32 	[%rd64+-4], %r138;
	st.global.u32 	[%rd64], %r138;
	st.global.u32 	[%rd64+4], %r138;
	st.global.u32 	[%rd64+8], %r138;
	st.global.u32 	[%rd64+12], %r138;
	add.s32 	%r144, %r144, 8;
	add.s64 	%rd64, %rd64, 32;
	setp.ne.s32 	%p65, %r144, 0;
	mov.u32 	%r146, %r5;
	@%p65 bra 	$L__BB2_6;
$L__BB2_7:
	setp.eq.s32 	%p66, %r2, 0;
	@%p66 bra 	$L__BB2_15;
	setp.lt.u32 	%p67, %r3, 3;
	@%p67 bra 	$L__BB2_10;
	cvt.u64.u32 	%rd52, %r146;
	add.s64 	%rd53, %rd6, %rd52;
	shl.b64 	%rd54, %rd53, 2;
	add.s64 	%rd55, %rd1, %rd54;
	mov.b32 	%r139, 2147483647;
	st.global.u32 	[%rd55], %r139;
	st.global.u32 	[%rd55+4], %r139;
	st.global.u32 	[%rd55+8], %r139;
	st.global.u32 	[%rd55+12], %r139;
	add.s32 	%r146, %r146, 4;
$L__BB2_10:
	setp.eq.s32 	%p68, %r4, 0;
	@%p68 bra 	$L__BB2_15;
	setp.eq.s32 	%p69, %r4, 1;
	@%p69 bra 	$L__BB2_13;
	cvt.u64.u32 	%rd56, %r146;
	add.s64 	%rd57, %rd6, %rd56;
	shl.b64 	%rd58, %rd57, 2;
	add.s64 	%rd59, %rd1, %rd58;
	mov.b32 	%r140, 2147483647;
	st.global.u32 	[%rd59], %r140;
	st.global.u32 	[%rd59+4], %r140;
	add.s32 	%r146, %r146, 2;
$L__BB2_13:
	setp.eq.s32 	%p70, %r6, 0;
	@%p70 bra 	$L__BB2_15;
	cvt.u64.u32 	%rd60, %r146;
	add.s64 	%rd61, %rd6, %rd60;
	shl.b64 	%rd62, %rd61, 2;
	add.s64 	%rd63, %rd1, %rd62;
	mov.b32 	%r141, 2147483647;
	st.global.u32 	[%rd63], %r141;
$L__BB2_15:
	cvt.u32.u64 	%r142, %rd5;
	add.s32 	%r143, %r142, %r8;
	setp.lt.s32 	%p71, %r143, %r77;
	@%p71 bra 	$L__BB2_4;
	bra.uni 	$L__BB2_69;
$L__BB2_16:
	add.s32 	%r18, %r78, %r76;
	add.s32 	%r19, %r18, -1;
	mov.u32 	%r20, %ctaid.x;
	setp.ne.s32 	%p6, %r20, 0;
	mov.u32 	%r21, %tid.x;
	setp.ge.s32 	%p7, %r21, %r77;
	or.pred  	%p8, %p6, %p7;
	@%p8 bra 	$L__BB2_31;
	setp.lt.s32 	%p9, %r18, 2;
	setp.lt.s32 	%p10, %r75, 1;
	min.s32 	%r22, %r19, %r75;
	or.pred  	%p11, %p9, %p10;
	@%p11 bra 	$L__BB2_31;
	max.s32 	%r79, %r22, 1;
	and.b32  	%r23, %r79, 7;
	add.s32 	%r24, %r23, -1;
	and.b32  	%r25, %r79, 3;
	and.b32  	%r26, %r79, 2147483640;
	and.b32  	%r27, %r79, 1;
	mov.u32 	%r28, %ntid.x;
	mov.u32 	%r148, %r21;
$L__BB2_19:
	setp.lt.s32 	%p12, %r22, 8;
	mul.wide.s32 	%rd10, %r148, %r75;
	mov.b32 	%r151, 0;
	@%p12 bra 	$L__BB2_22;
	mov.b32 	%r149, 0;
$L__BB2_21:
	.pragma "nounroll";
	cvt.u64.u32 	%rd18, %r149;
	add.s64 	%rd19, %rd10, %rd18;
	shl.b64 	%rd20, %rd19, 2;
	add.s64 	%rd21, %rd1, %rd20;
	mov.b32 	%r82, 2147483647;
	st.global.u32 	[%rd21], %r82;
	st.global.u32 	[%rd21+4], %r82;
	st.global.u32 	[%rd21+8], %r82;
	st.global.u32 	[%rd21+12], %r82;
	st.global.u32 	[%rd21+16], %r82;
	st.global.u32 	[%rd21+20], %r82;
	st.global.u32 	[%rd21+24], %r82;
	st.global.u32 	[%rd21+28], %r82;
	add.s32 	%r149, %r149, 8;
	setp.ne.s32 	%p13, %r149, %r26;
	mov.u32 	%r151, %r26;
	@%p13 bra 	$L__BB2_21;
$L__BB2_22:
	setp.eq.s32 	%p14, %r23, 0;
	@%p14 bra 	$L__BB2_30;
	setp.lt.u32 	%p15, %r24, 3;
	@%p15 bra 	$L__BB2_25;
	cvt.u64.u32 	%rd22, %r151;
	add.s64 	%rd23, %rd10, %rd22;
	shl.b64 	%rd24, %rd23, 2;
	add.s64 	%rd25, %rd1, %rd24;
	mov.b32 	%r83, 2147483647;
	st.global.u32 	[%rd25], %r83;
	st.global.u32 	[%rd25+4], %r83;
	st.global.u32 	[%rd25+8], %r83;
	st.global.u32 	[%rd25+12], %r83;
	add.s32 	%r151, %r151, 4;
$L__BB2_25:
	setp.eq.s32 	%p16, %r25, 0;
	@%p16 bra 	$L__BB2_30;
	setp.eq.s32 	%p17, %r25, 1;
	@%p17 bra 	$L__BB2_28;
	cvt.u64.u32 	%rd26, %r151;
	add.s64 	%rd27, %rd10, %rd26;
	shl.b64 	%rd28, %rd27, 2;
	add.s64 	%rd29, %rd1, %rd28;
	mov.b32 	%r84, 2147483647;
	st.global.u32 	[%rd29], %r84;
	st.global.u32 	[%rd29+4], %r84;
	add.s32 	%r151, %r151, 2;
$L__BB2_28:
	setp.eq.s32 	%p18, %r27, 0;
	@%p18 bra 	$L__BB2_30;
	cvt.u64.u32 	%rd30, %r151;
	add.s64 	%rd31, %rd10, %rd30;
	shl.b64 	%rd32, %rd31, 2;
	add.s64 	%rd33, %rd1, %rd32;
	mov.b32 	%r85, 2147483647;
	st.global.u32 	[%rd33], %r85;
$L__BB2_30:
	add.s32 	%r148, %r148, %r28;
	setp.lt.s32 	%p19, %r148, %r77;
	@%p19 bra 	$L__BB2_19;
$L__BB2_31:
	bar.sync 	0;
	setp.gt.s32 	%p20, %r18, %r75;
	@%p20 bra 	$L__BB2_69;
	add.s32 	%r38, %r76, -1;
	shr.u32 	%r86, %r38, 1;
	or.b32  	%r87, %r86, %r38;
	shr.u32 	%r88, %r87, 2;
	or.b32  	%r89, %r88, %r87;
	shr.u32 	%r90, %r89, 4;
	or.b32  	%r91, %r90, %r89;
	shr.u32 	%r92, %r91, 8;
	or.b32  	%r93, %r92, %r91;
	shr.u32 	%r94, %r93, 16;
	or.b32  	%r39, %r94, %r93;
	add.s32 	%r153, %r19, %r20;
	setp.ge.s32 	%p21, %r153, %r75;
	@%p21 bra 	$L__BB2_69;
	mov.u32 	%r41, %ntid.x;
	add.s32 	%r42, %r76, %r21;
	and.b32  	%r43, %r21, 31;
	cvt.rn.f32.u32 	%f1, %r76;
	cvt.u64.u32 	%rd11, %r75;
	mov.u32 	%r44, %nctaid.x;
	cvta.to.global.u64 	%rd12, %rd15;
	add.s32 	%r45, %r39, 1;
$L__BB2_34:
	setp.ge.s32 	%p22, %r21, %r76;
	mov.b32 	%r156, 0;
	@%p22 bra 	$L__BB2_37;
	sub.s32 	%r97, %r153, %r76;
	add.s32 	%r47, %r97, 1;
	mov.b32 	%r156, 0;
	mov.u32 	%r154, %r21;
$L__BB2_36:
	add.s32 	%r98, %r47, %r154;
	mul.wide.s32 	%rd34, %r98, 4;
	add.s64 	%rd35, %rd12, %rd34;
	ld.global.nc.f32 	%f11, [%rd35];
	shl.b32 	%r99, %r154, 2;
	mov.u32 	%r100, s_win;
	add.s32 	%r101, %r100, %r99;
	st.shared.f32 	[%r101], %f11;
	setp.num.f32 	%p23, %f11, %f11;
	selp.u32 	%r102, 1, 0, %p23;
	add.s32 	%r156, %r156, %r102;
	add.s32 	%r154, %r154, %r41;
	setp.lt.s32 	%p24, %r154, %r76;
	@%p24 bra 	$L__BB2_36;
$L__BB2_37:
	setp.gt.s32 	%p25, %r42, %r39;
	@%p25 bra 	$L__BB2_40;
	mov.u32 	%r157, %r42;
$L__BB2_39:
	shl.b32 	%r103, %r157, 2;
	mov.u32 	%r104, s_win;
	add.s32 	%r105, %r104, %r103;
	mov.b32 	%r106, 2147483647;
	st.shared.u32 	[%r105], %r106;
	add.s32 	%r157, %r157, %r41;
	setp.le.s32 	%p26, %r157, %r39;
	@%p26 bra 	$L__BB2_39;
$L__BB2_40:
	setp.ne.s32 	%p27, %r21, 0;
	@%p27 bra 	$L__BB2_42;
	mov.b32 	%r107, 0;
	st.shared.u32 	[_ZZ59percentile_nearest_rank_one_series_many_params_same_len_f32E9wl_shared], %r107;
$L__BB2_42:
	setp.ne.s32 	%p28, %r43, 0;
	bar.sync 	0;
	shfl.sync.down.b32	%r108|%p29, %r156, 16, 31, -1;
	add.s32 	%r109, %r108, %r156;
	shfl.sync.down.b32	%r110|%p30, %r109, 8, 31, -1;
	add.s32 	%r111, %r110, %r109;
	shfl.sync.down.b32	%r112|%p31, %r111, 4, 31, -1;
	add.s32 	%r113, %r112, %r111;
	shfl.sync.down.b32	%r114|%p32, %r113, 2, 31, -1;
	add.s32 	%r115, %r114, %r113;
	shfl.sync.down.b32	%r116|%p33, %r115, 1, 31, -1;
	add.s32 	%r55, %r116, %r115;
	@%p28 bra 	$L__BB2_44;
	atom.shared.add.u32 	%r117, [_ZZ59percentile_nearest_rank_one_series_many_params_same_len_f32E9wl_shared], %r55;
$L__BB2_44:
	bar.sync 	0;
	ld.shared.u32 	%r56, [_ZZ59percentile_nearest_rank_one_series_many_params_same_len_f32E9wl_shared];
	setp.ne.s32 	%p34, %r56, 0;
	@%p34 bra 	$L__BB2_49;
	setp.ge.s32 	%p57, %r21, %r77;
	@%p57 bra 	$L__BB2_48;
	cvt.s64.s32 	%rd13, %r153;
	mov.u32 	%r158, %r21;
$L__BB2_47:
	cvt.s64.s32 	%rd48, %r158;
	mad.lo.s64 	%rd49, %rd48, %rd11, %rd13;
	shl.b64 	%rd50, %rd49, 2;
	add.s64 	%rd51, %rd1, %rd50;
	mov.b32 	%r135, 2147483647;
	st.global.u32 	[%rd51], %r135;
	add.s32 	%r158, %r158, %r41;
	setp.lt.s32 	%p58, %r158, %r77;
	@%p58 bra 	$L__BB2_47;
$L__BB2_48:
	bar.sync 	0;
	bra.uni 	$L__BB2_68;
$L__BB2_49:
	setp.lt.s32 	%p35, %r39, 1;
	@%p35 bra 	$L__BB2_61;
	mov.b32 	%r160, 2;
$L__BB2_51:
	shr.s32 	%r161, %r160, 1;
	setp.lt.s32 	%p36, %r161, 1;
	@%p36 bra 	$L__BB2_60;
$L__BB2_52:
	setp.gt.s32 	%p37, %r21, %r39;
	@%p37 bra 	$L__BB2_59;
	mov.u32 	%r162, %r21;
$L__BB2_54:
	xor.b32  	%r66, %r162, %r161;
	setp.le.u32 	%p38, %r66, %r162;
	@%p38 bra 	$L__BB2_58;
	shl.b32 	%r119, %r162, 2;
	mov.u32 	%r120, s_win;
	add.s32 	%r67, %r120, %r119;
	ld.shared.f32 	%f3, [%r67];
	shl.b32 	%r121, %r66, 2;
	add.s32 	%r68, %r120, %r121;
	ld.shared.f32 	%f4, [%r68];
	setp.nan.f32 	%p39, %f3, %f3;
	setp.nan.f32 	%p40, %f4, %f4;
	and.pred  	%p41, %p39, %p40;
	selp.f32 	%f27, %f3, %f4, %p41;
	selp.f32 	%f28, %f4, %f3, %p41;
	@%p39 bra 	$L__BB2_57;
	setp.le.f32 	%p43, %f3, %f4;
	selp.f32 	%f12, %f3, %f4, %p40;
	selp.f32 	%f27, %f3, %f12, %p43;
	xor.pred  	%p44, %p40, %p43;
	selp.f32 	%f28, %f4, %f3, %p44;
$L__BB2_57:
	and.b32  	%r122, %r162, %r160;
	setp.eq.s32 	%p45, %r122, 0;
	selp.f32 	%f13, %f27, %f28, %p45;
	selp.f32 	%f14, %f28, %f27, %p45;
	st.shared.f32 	[%r67], %f13;
	st.shared.f32 	[%r68], %f14;
$L__BB2_58:
	add.s32 	%r162, %r162, %r41;
	setp.le.s32 	%p46, %r162, %r39;
	@%p46 bra 	$L__BB2_54;
$L__BB2_59:
	bar.sync 	0;
	shr.u32 	%r70, %r161, 1;
	setp.gt.u32 	%p47, %r161, 1;
	mov.u32 	%r161, %r70;
	@%p47 bra 	$L__BB2_52;
$L__BB2_60:
	shl.b32 	%r160, %r160, 1;
	setp.gt.s32 	%p48, %r160, %r45;
	@%p48 bra 	$L__BB2_61;
	bra.uni 	$L__BB2_51;
$L__BB2_61:
	setp.ge.s32 	%p49, %r21, %r77;
	@%p49 bra 	$L__BB2_67;
	setp.eq.s32 	%p50, %r56, %r76;
	cvt.s64.s32 	%rd14, %r153;
	@%p50 bra 	$L__BB2_65;
	add.s32 	%r59, %r56, -1;
	cvt.rn.f32.s32 	%f2, %r56;
	mov.u32 	%r163, %r21;
$L__BB2_64:
	cvt.s64.s32 	%rd36, %r163;
	mul.wide.s32 	%rd37, %r163, 4;
	add.s64 	%rd38, %rd2, %rd37;
	ld.global.nc.f32 	%f15, [%rd38];
	mul.f32 	%f16, %f15, 0f3C23D70A;
	fma.rn.f32 	%f17, %f16, %f2, 0f3F000000;
	cvt.rmi.f32.f32 	%f18, %f17;
	add.f32 	%f19, %f18, 0fBF800000;
	cvt.rzi.s32.f32 	%r123, %f19;
	setp.lt.s32 	%p51, %r123, %r56;
	selp.b32 	%r124, %r123, %r59, %p51;
	setp.gt.s32 	%p52, %r123, 0;
	selp.b32 	%r125, %r124, 0, %p52;
	shl.b32 	%r126, %r125, 2;
	mov.u32 	%r127, s_win;
	add.s32 	%r128, %r127, %r126;
	ld.shared.f32 	%f20, [%r128];
	mad.lo.s64 	%rd39, %rd36, %rd11, %rd14;
	shl.b64 	%rd40, %rd39, 2;
	add.s64 	%rd41, %rd1, %rd40;
	st.global.f32 	[%rd41], %f20;
	add.s32 	%r163, %r163, %r41;
	setp.lt.s32 	%p53, %r163, %r77;
	@%p53 bra 	$L__BB2_64;
	bra.uni 	$L__BB2_67;
$L__BB2_65:
	mov.u32 	%r159, %r21;
$L__BB2_66:
	cvt.s64.s32 	%rd42, %r159;
	mul.wide.s32 	%rd43, %r159, 4;
	add.s64 	%rd44, %rd2, %rd43;
	ld.global.nc.f32 	%f21, [%rd44];
	mul.f32 	%f22, %f21, 0f3C23D70A;
	fma.rn.f32 	%f23, %f22, %f1, 0f3F000000;
	cvt.rmi.f32.f32 	%f24, %f23;
	add.f32 	%f25, %f24, 0fBF800000;
	cvt.rzi.s32.f32 	%r129, %f25;
	setp.lt.s32 	%p54, %r129, %r76;
	selp.b32 	%r130, %r129, %r38, %p54;
	setp.gt.s32 	%p55, %r129, 0;
	selp.b32 	%r131, %r130, 0, %p55;
	shl.b32 	%r132, %r131, 2;
	mov.u32 	%r133, s_win;
	add.s32 	%r134, %r133, %r132;
	ld.shared.f32 	%f26, [%r134];
	mad.lo.s64 	%rd45, %rd42, %rd11, %rd14;
	shl.b64 	%rd46, %rd45, 2;
	add.s64 	%rd47, %rd1, %rd46;
	st.global.f32 	[%rd47], %f26;
	add.s32 	%r159, %r159, %r41;
	setp.lt.s32 	%p56, %r159, %r77;
	@%p56 bra 	$L__BB2_66;
$L__BB2_67:
	bar.sync 	0;
$L__BB2_68:
	add.s32 	%r153, %r153, %r44;
	setp.lt.s32 	%p59, %r153, %r75;
	@%p59 bra 	$L__BB2_34;
$L__BB2_69:
	ret;

}


// ===== COMPILED SASS (sm_100) =====

	.target	sm_100

	.elftype	@"ET_EXEC"


//--------------------- .note.nv.tkinfo           --------------------------
	.section	.note.nv.tkinfo,"",@"SHT_NOTE"
	.sectionflags	@"SHF_NOTE_NV_TKINFO"
	.tkinfo
        /*0018*/ 	.word	0x00000002
        /*0030*/ 	.string	""
        /*0030*/ 	.string	"ptxas"
        /*0030*/ 	.string	"Cuda compilation tools, release 13.0, V13.0.88"
        /*0030*/ 	.string	"Build cuda_13.0.r13.0/compiler.36424714_0"
        /*0030*/ 	.string	"-arch sm_100 -m 64 "



//--------------------- .note.nv.cuinfo           --------------------------
	.section	.note.nv.cuinfo,"",@"SHT_NOTE"
	.sectionflags	@"SHF_NOTE_NV_CUINFO"
        /*0018*/ 	.short	0x0002
        /*001a*/ 	.short	0x0064
        /*001c*/ 	.short	0x0082
	.zero		2


//--------------------- .nv.info                  --------------------------
	.section	.nv.info,"",@"SHT_CUDA_INFO"
	.align	4


	//----- nvinfo : EIATTR_REGCOUNT
	.align		4
        /*0000*/ 	.byte	0x04, 0x2f
        /*0002*/ 	.short	(.L_1 - .L_0)
	.align		4
.L_0:
        /*0004*/ 	.word	index@(percentile_nearest_rank_batch_f32)
        /*0008*/ 	.word	0x00000020


	//----- nvinfo : EIATTR_FRAME_SIZE
	.align		4
.L_1:
        /*000c*/ 	.byte	0x04, 0x11
        /*000e*/ 	.short	(.L_3 - .L_2)
	.align		4
.L_2:
        /*0010*/ 	.word	index@(percentile_nearest_rank_batch_f32)
        /*0014*/ 	.word	0x00000000


	//----- nvinfo : EIATTR_REGCOUNT
	.align		4
.L_3:
        /*0018*/ 	.byte	0x04, 0x2f
        /*001a*/ 	.short	(.L_5 - .L_4)
	.align		4
.L_4:
        /*001c*/ 	.word	index@(percentile_nearest_rank_many_series_one_param_time_major_f32)
        /*0020*/ 	.word	0x00000020


	//----- nvinfo : EIATTR_FRAME_SIZE
	.align		4
.L_5:
        /*0024*/ 	.byte	0x04, 0x11
        /*0026*/ 	.short	(.L_7 - .L_6)
	.align		4
.L_6:
        /*0028*/ 	.word	index@(percentile_nearest_rank_many_series_one_param_time_major_f32)
        /*002c*/ 	.word	0x00000000


	//----- nvinfo : EIATTR_REGCOUNT
	.align		4
.L_7:
        /*0030*/ 	.byte	0x04, 0x2f
        /*0032*/ 	.short	(.L_9 - .L_8)
	.align		4
.L_8:
        /*0034*/ 	.word	index@(percentile_nearest_rank_one_series_many_params_same_len_f32)
        /*0038*/ 	.word	0x00000018


	//----- nvinfo : EIATTR_FRAME_SIZE
	.align		4
.L_9:
        /*003c*/ 	.byte	0x04, 0x11
        /*003e*/ 	.short	(.L_11 - .L_10)
	.align		4
.L_10:
        /*0040*/ 	.word	index@(percentile_nearest_rank_one_series_many_params_same_len_f32)
        /*0044*/ 	.word	0x00000000


	//----- nvinfo : EIATTR_MIN_STACK_SIZE
	.align		4
.L_11:
        /*0048*/ 	.byte	0x04, 0x12
        /*004a*/ 	.short	(.L_13 - .L_12)
	.align		4
.L_12:
        /*004c*/ 	.word	index@(percentile_nearest_rank_one_series_many_params_same_len_f32)
        /*0050*/ 	.word	0x00000000


	//----- nvinfo : EIATTR_MIN_STACK_SIZE
	.align		4
.L_13:
        /*0054*/ 	.byte	0x04, 0x12
        /*0056*/ 	.short	(.L_15 - .L_14)
	.align		4
.L_14:
        /*0058*/ 	.word	index@(percentile_nearest_rank_many_series_one_param_time_major_f32)
        /*005c*/ 	.word	0x00000000


	//----- nvinfo : EIATTR_MIN_STACK_SIZE
	.align		4
.L_15:
        /*0060*/ 	.byte	0x04, 0x12
        /*0062*/ 	.short	(.L_17 - .L_16)
	.align		4
.L_16:
        /*0064*/ 	.word	index@(percentile_nearest_rank_batch_f32)
        /*0068*/ 	.word	0x00000000
.L_17:


//--------------------- .nv.compat                --------------------------
	.section	.nv.compat,"",@"SHT_CUDA_COMPAT_INFO"
	.align	4
        /*0000*/ 	.byte	0x02, 0x09, 0x00, 0x00, 0x02, 0x02, 0x01, 0x00, 0x02, 0x05, 0x05, 0x00, 0x03, 0x07, 0x01, 0x01
        /*0010*/ 	.byte	0x02, 0x03, 0x00, 0x00, 0x02, 0x06, 0x01, 0x00, 0x04, 0x0b, 0x08, 0x00, 0x09, 0x00, 0x00, 0x00
        /*0020*/ 	.byte	0x00, 0x00, 0x00, 0x00


//--------------------- .nv.info.percentile_nearest_rank_one_series_many_params_same_len_f32 --------------------------
	.section	.nv.info.percentile_nearest_rank_one_series_many_params_same_len_f32,"",@"SHT_CUDA_INFO"
	.sectionflags	@""
	.align	4


	//----- nvinfo : EIATTR_CUDA_API_VERSION
	.align		4
        /*0000*/ 	.byte	0x04, 0x37
        /*0002*/ 	.short	(.L_19 - .L_18)
.L_18:
        /*0004*/ 	.word	0x00000082


	//----- nvinfo : EIATTR_KPARAM_INFO
	.align		4
.L_19:
        /*0008*/ 	.byte	0x04, 0x17
        /*000a*/ 	.short	(.L_21 - .L_20)
.L_20:
        /*000c*/ 	.word	0x00000000
        /*0010*/ 	.short	0x0006
        /*0012*/ 	.short	0x0020
        /*0014*/ 	.byte	0x00, 0xf5, 0x21, 0x00


	//----- nvinfo : EIATTR_KPARAM_INFO
	.align		4
.L_21:
        /*0018*/ 	.byte	0x04, 0x17
        /*001a*/ 	.short	(.L_23 - .L_22)
.L_22:
        /*001c*/ 	.word	0x00000000
        /*0020*/ 	.short	0x0005
        /*0022*/ 	.short	0x001c
        /*0024*/ 	.byte	0x00, 0xf0, 0x11, 0x00


	//----- nvinfo : EIATTR_KPARAM_INFO
	.align		4
.L_23:
        /*0028*/ 	.byte	0x04, 0x17
        /*002a*/ 	.short	(.L_25 - .L_24)
.L_24:
        /*002c*/ 	.word	0x00000000
        /*0030*/ 	.short	0x0004
        /*0032*/ 	.short	0x0018
        /*0034*/ 	.byte	0x00, 0xf0, 0x11, 0x00


	//----- nvinfo : EIATTR_KPARAM_INFO
	.align		4
.L_25:
        /*0038*/ 	.byte	0x04, 0x17
        /*003a*/ 	.short	(.L_27 - .L_26)
.L_26:
        /*003c*/ 	.word	0x00000000
        /*0040*/ 	.short	0x0003
        /*0042*/ 	.short	0x0010
        /*0044*/ 	.byte	0x00, 0xf5, 0x21, 0x00


	//----- nvinfo : EIATTR_KPARAM_INFO
	.align		4
.L_27:
        /*0048*/ 	.byte	0x04, 0x17
        /*004a*/ 	.short	(.L_29 - .L_28)
.L_28:
        /*004c*/ 	.word	0x00000000
        /*0050*/ 	.short	0x0002
        /*0052*/ 	.short	0x000c
        /*0054*/ 	.byte	0x00, 0xf0, 0x11, 0x00


	//----- nvinfo : EIATTR_KPARAM_INFO
	.align		4
.L_29:
        /*0058*/ 	.byte	0x04, 0x17
        /*005a*/ 	.short	(.L_31 - .L_30)
.L_30:
        /*005c*/ 	.word	0x00000000
        /*0060*/ 	.short	0x0001
        /*0062*/ 	.short	0x0008
        /*0064*/ 	.byte	0x00, 0xf0, 0x11, 0x00


	//----- nvinfo : EIATTR_KPARAM_INFO
	.align		4
.L_31:
        /*0068*/ 	.byte	0x04, 0x17
        /*006a*/ 	.short	(.L_33 - .L_32)
.L_32:
        /*006c*/ 	.word	0x00000000
        /*0070*/ 	.short	0x0000
        /*0072*/ 	.short	0x0000
        /*0074*/ 	.byte	0x00, 0xf5, 0x21, 0x00


	//----- nvinfo : EIATTR_SPARSE_MMA_MASK
	.align		4
.L_33:
        /*0078*/ 	.byte	0x03, 0x50
        /*007a*/ 	.short	0x0000


	//----- nvinfo : EIATTR_MAXREG_COUNT
	.align		4
        /*007c*/ 	.byte	0x03, 0x1b
        /*007e*/ 	.short	0x00ff


	//----- nvinfo : EIATTR_NUM_BARRIERS
	.align		4
        /*0080*/ 	.byte	0x02, 0x4c
        /*0082*/ 	.byte	0x01
	.zero		1


	//----- nvinfo : EIATTR_MERCURY_ISA_VERSION
	.align		4
        /*0084*/ 	.byte	0x03, 0x5f
        /*0086*/ 	.short	0x0101


	//----- nvinfo : EIATTR_INT_WARP_WIDE_INSTR_OFFSETS
	.align		4
        /*0088*/ 	.byte	0x04, 0x31
        /*008a*/ 	.short	(.L_35 - .L_34)


	//   ....[0]....
.L_34:
        /*008c*/ 	.word	0x00001160


	//   ....[1]....
        /*0090*/ 	.word	0x00001170


	//----- nvinfo : EIATTR_COOP_GROUP_MASK_REGIDS
	.align		4
.L_35:
        /*0094*/ 	.byte	0x04, 0x29
        /*0096*/ 	.short	(.L_37 - .L_36)


	//   ....[0]....
.L_36:
        /*0098*/ 	.word	0xffffffff


	//   ....[1]....
        /*009c*/ 	.word	0xffffffff


	//   ....[2]....
        /*00a0*/ 	.word	0xffffffff


	//   ....[3]....
        /*00a4*/ 	.word	0xffffffff


	//   ....[4]....
        /*00a8*/ 	.word	0xffffffff


	//----- nvinfo : EIATTR_COOP_GROUP_INSTR_OFFSETS
	.align		4
.L_37:
        /*00ac*/ 	.byte	0x04, 0x28
        /*00ae*/ 	.short	(.L_39 - .L_38)


	//   ....[0]....
.L_38:
        /*00b0*/ 	.word	0x00001010


	//   ....[1]....
        /*00b4*/ 	.word	0x00001070


	//   ....[2]....
        /*00b8*/ 	.word	0x00001090


	//   ....[3]....
        /*00bc*/ 	.word	0x000010b0


	//   ....[4]....
        /*00c0*/ 	.word	0x000010e0


	//----- nvinfo : EIATTR_VRC_CTA_INIT_COUNT
	.align		4
.L_39:
        /*00c4*/ 	.byte	0x02, 0x4a
	.zero		1
	.zero		1


	//----- nvinfo : EIATTR_EXIT_INSTR_OFFSETS
	.align		4
        /*00c8*/ 	.byte	0x04, 0x1c
        /*00ca*/ 	.short	(.L_41 - .L_40)


	//   ....[0]....
.L_40:
        /*00cc*/ 	.word	0x000000d0


	//   ....[1]....
        /*00d0*/ 	.word	0x000000f0


	//   ....[2]....
        /*00d4*/ 	.word	0x00000620


	//   ....[3]....
        /*00d8*/ 	.word	0x00000c30


	//   ....[4]....
        /*00dc*/ 	.word	0x00000cf0


	//   ....[5]....
        /*00e0*/ 	.word	0x00001c40


	//----- nvinfo : EIATTR_CRS_STACK_SIZE
	.align		4
.L_41:
        /*00e4*/ 	.byte	0x04, 0x1e
        /*00e6*/ 	.short	(.L_43 - .L_42)
.L_42:
        /*00e8*/ 	.word	0x00000000


	//----- nvinfo : EIATTR_CBANK_PARAM_SIZE
	.align		4
.L_43:
        /*00ec*/ 	.byte	0x03, 0x19
        /*00ee*/ 	.short	0x0028


	//----- nvinfo : EIATTR_PARAM_CBANK
	.align		4
        /*00f0*/ 	.byte	0x04, 0x0a
        /*00f2*/ 	.short	(.L_45 - .L_44)
	.align		4
.L_44:
        /*00f4*/ 	.word	index@(.nv.constant0.percentile_nearest_rank_one_series_many_params_same_len_f32)
        /*00f8*/ 	.short	0x0380
        /*00fa*/ 	.short	0x0028


	//----- nvinfo : EIATTR_SW_WAR
	.align		4
.L_45:
        /*00fc*/ 	.byte	0x04, 0x36
        /*00fe*/ 	.short	(.L_47 - .L_46)
.L_46:
        /*0100*/ 	.word	0x00000008
.L_47:


//--------------------- .nv.info.percentile_nearest_rank_many_series_one_param_time_major_f32 --------------------------
	.section	.nv.info.percentile_nearest_rank_many_series_one_param_time_major_f32,"",@"SHT_CUDA_INFO"
	.sectionflags	@""
	.align	4


	//----- nvinfo : EIATTR_CUDA_API_VERSION
	.align		4
        /*0000*/ 	.byte	0x04, 0x37
        /*0002*/ 	.short	(.L_49 - .L_48)
.L_48:
        /*0004*/ 	.word	0x00000082


	//----- nvinfo : EIATTR_KPARAM_INFO
	.align		4
.L_49:
        /*0008*/ 	.byte	0x04, 0x17
        /*000a*/ 	.short	(.L_51 - .L_50)
.L_50:
        /*000c*/ 	.word	0x00000000
        /*0010*/ 	.short	0x0008
        /*0012*/ 	.short	0x0030
        /*0014*/ 	.byte	0x00, 0xf0, 0x11, 0x00


	//----- nvinfo : EIATTR_KPARAM_INFO
	.align		4
.L_51:
        /*0018*/ 	.byte	0x04, 0x17
        /*001a*/ 	.short	(.L_53 - .L_52)
.L_52:
        /*001c*/ 	.word	0x00000000
        /*0020*/ 	.short	0x0007
        /*0022*/ 	.short	0x0028
        /*0024*/ 	.byte	0x00, 0xf5, 0x21, 0x00


	//----- nvinfo : EIATTR_KPARAM_INFO
	.align		4
.L_53:
        /*0028*/ 	.byte	0x04, 0x17
        /*002a*/ 	.short	(.L_55 - .L_54)
.L_54:
        /*002c*/ 	.word	0x00000000
        /*0030*/ 	.short	0x0006
        /*0032*/ 	.short	0x0020
        /*0034*/ 	.byte	0x00, 0xf5, 0x21, 0x00


	//----- nvinfo : EIATTR_KPARAM_INFO
	.align		4
.L_55:
        /*0038*/ 	.byte	0x04, 0x17
        /*003a*/ 	.short	(.L_57 - .L_56)
.L_56:
        /*003c*/ 	.word	0x00000000
        /*0040*/ 	.short	0x0005
        /*0042*/ 	.short	0x0018
        /*0044*/ 	.byte	0x00, 0xf5, 0x21, 0x00


	//----- nvinfo : EIATTR_KPARAM_INFO
	.align		4
.L_57:
        /*0048*/ 	.byte	0x04, 0x17
        /*004a*/ 	.short	(.L_59 - .L_58)
.L_58:
        /*004c*/ 	.word	0x00000000
        /*0050*/ 	.short	0x0004
        /*0052*/ 	.short	0x0014
        /*0054*/ 	.byte	0x00, 0xf0, 0x11, 0x00


	//----- nvinfo : EIATTR_KPARAM_INFO
	.align		4
.L_59:
        /*0058*/ 	.byte	0x04, 0x17
        /*005a*/ 	.short	(.L_61 - .L_60)
.L_60:
        /*005c*/ 	.word	0x00000000
        /*0060*/ 	.short	0x0003
        /*0062*/ 	.short	0x0010
        /*0064*/ 	.byte	0x00, 0xf0, 0x11, 0x00


	//----- nvinfo : EIATTR_KPARAM_INFO
	.align		4
.L_61:
        /*0068*/ 	.byte	0x04, 0x17
        /*006a*/ 	.short	(.L_63 - .L_62)
.L_62:
        /*006c*/ 	.word	0x00000000
        /*0070*/ 	.short	0x0002
        /*0072*/ 	.short	0x000c
        /*0074*/ 	.byte	0x00, 0xf0, 0x11, 0x00


	//----- nvinfo : EIATTR_KPARAM_INFO
	.align		4
.L_63:
        /*0078*/ 	.byte	0x04, 0x17
        /*007a*/ 	.short	(.L_65 - .L_64)
.L_64:
        /*007c*/ 	.word	0x00000000
        /*0080*/ 	.short	0x0001
        /*0082*/ 	.short	0x0008
        /*0084*/ 	.byte	0x00, 0xf0, 0x11, 0x00


	//----- nvinfo : EIATTR_KPARAM_INFO
	.align		4
.L_65:
        /*0088*/ 	.byte	0x04, 0x17
        /*008a*/ 	.short	(.L_67 - .L_66)
.L_66:
        /*008c*/ 	.word	0x00000000
        /*0090*/ 	.short	0x0000
        /*0092*/ 	.short	0x0000
        /*0094*/ 	.byte	0x00, 0xf5, 0x21, 0x00


	//----- nvinfo : EIATTR_SPARSE_MMA_MASK
	.align		4
.L_67:
        /*0098*/ 	.byte	0x03, 0x50
        /*009a*/ 	.short	0x0000


	//----- nvinfo : EIATTR_MAXREG_COUNT
	.align		4
        /*009c*/ 	.byte	0x03, 0x1b
        /*009e*/ 	.short	0x00ff


	//----- nvinfo : EIATTR_MERCURY_ISA_VERSION
	.align		4
        /*00a0*/ 	.byte	0x03, 0x5f
        /*00a2*/ 	.short	0x0101


	//----- nvinfo : EIATTR_VRC_CTA_INIT_COUNT
	.align		4
        /*00a4*/ 	.byte	0x02, 0x4a
	.zero		1
	.zero		1


	//----- nvinfo : EIATTR_EXIT_INSTR_OFFSETS
	.align		4
        /*00a8*/ 	.byte	0x04, 0x1c
        /*00aa*/ 	.short	(.L_69 - .L_68)


	//   ....[0]....
.L_68:
        /*00ac*/ 	.word	0x00000070


	//   ....[1]....
        /*00b0*/ 	.word	0x00000150


	//   ....[2]....
        /*00b4*/ 	.word	0x00000400


	//   ....[3]....
        /*00b8*/ 	.word	0x00000580


	//   ....[4]....
        /*00bc*/ 	.word	0x000006a0


	//   ....[5]....
        /*00c0*/ 	.word	0x00000740


	//   ....[6]....
        /*00c4*/ 	.word	0x00000e20


	//   ....[7]....
        /*00c8*/ 	.word	0x000017d0


	//----- nvinfo : EIATTR_CRS_STACK_SIZE
	.align		4
.L_69:
        /*00cc*/ 	.byte	0x04, 0x1e
        /*00ce*/ 	.short	(.L_71 - .L_70)
.L_70:
        /*00d0*/ 	.word	0x00000000


	//----- nvinfo : EIATTR_CBANK_PARAM_SIZE
	.align		4
.L_71:
        /*00d4*/ 	.byte	0x03, 0x19
        /*00d6*/ 	.short	0x0034


	//----- nvinfo : EIATTR_PARAM_CBANK
	.align		4
        /*00d8*/ 	.byte	0x04, 0x0a
        /*00da*/ 	.short	(.L_73 - .L_72)
	.align		4
.L_72:
        /*00dc*/ 	.word	index@(.nv.constant0.percentile_nearest_rank_many_series_one_param_time_major_f32)
        /*00e0*/ 	.short	0x0380
        /*00e2*/ 	.short	0x0034


	//----- nvinfo : EIATTR_SW_WAR
	.align		4
.L_73:
        /*00e4*/ 	.byte	0x04, 0x36
        /*00e6*/ 	.short	(.L_75 - .L_74)
.L_74:
        /*00e8*/ 	.word	0x00000008
.L_75:


//--------------------- .nv.info.percentile_nearest_rank_batch_f32 --------------------------
	.section	.nv.info.percentile_nearest_rank_batch_f32,"",@"SHT_CUDA_INFO"
	.sectionflags	@""
	.align	4


	//----- nvinfo : EIATTR_CUDA_API_VERSION
	.align		4
        /*0000*/ 	.byte	0x04, 0x37
        /*0002*/ 	.short	(.L_77 - .L_76)
.L_76:
        /*0004*/ 	.word	0x00000082


	//----- nvinfo : EIATTR_KPARAM_INFO
	.align		4
.L_77:
        /*0008*/ 	.byte	0x04, 0x17
        /*000a*/ 	.short	(.L_79 - .L_78)
.L_78:
        /*000c*/ 	.word	0x00000000
        /*0010*/ 	.short	0x0008
        /*0012*/ 	.short	0x0038
        /*0014*/ 	.byte	0x00, 0xf0, 0x11, 0x00


	//----- nvinfo : EIATTR_KPARAM_INFO
	.align		4
.L_79:
        /*0018*/ 	.byte	0x04, 0x17
        /*001a*/ 	.short	(.L_81 - .L_80)
.L_80:
        /*001c*/ 	.word	0x00000000
        /*0020*/ 	.short	0x0007
        /*0022*/ 	.short	0x0030
        /*0024*/ 	.byte	0x00, 0xf5, 0x21, 0x00


	//----- nvinfo : EIATTR_KPARAM_INFO
	.align		4
.L_81:
        /*0028*/ 	.byte	0x04, 0x17
        /*002a*/ 	.short	(.L_83 - .L_82)
.L_82:
        /*002c*/ 	.word	0x00000000
        /*0030*/ 	.short	0x0006
        /*0032*/ 	.short	0x0028
        /*0034*/ 	.byte	0x00, 0xf5, 0x21, 0x00


	//----- nvinfo : EIATTR_KPARAM_INFO
	.align		4
.L_83:
        /*0038*/ 	.byte	0x04, 0x17
        /*003a*/ 	.short	(.L_85 - .L_84)
.L_84:
        /*003c*/ 	.word	0x00000000
        /*0040*/ 	.short	0x0005
        /*0042*/ 	.short	0x0020
        /*0044*/ 	.byte	0x00, 0xf0, 0x11, 0x00


	//----- nvinfo : EIATTR_KPARAM_INFO
	.align		4
.L_85:
        /*0048*/ 	.byte	0x04, 0x17
        /*004a*/ 	.short	(.L_87 - .L_86)
.L_86:
        /*004c*/ 	.word	0x00000000
        /*0050*/ 	.short	0x0004
        /*0052*/ 	.short	0x001c
        /*0054*/ 	.byte	0x00, 0xf0, 0x11, 0x00


	//----- nvinfo : EIATTR_KPARAM_INFO
	.align		4
.L_87:
        /*0058*/ 	.byte	0x04, 0x17
        /*005a*/ 	.short	(.L_89 - .L_88)
.L_88:
        /*005c*/ 	.word	0x00000000
        /*0060*/ 	.short	0x0003
        /*0062*/ 	.short	0x0018
        /*0064*/ 	.byte	0x00, 0xf0, 0x11, 0x00


	//----- nvinfo : EIATTR_KPARAM_INFO
	.align		4
.L_89:
        /*0068*/ 	.byte	0x04, 0x17
        /*006a*/ 	.short	(.L_91 - .L_90)
.L_90:
        /*006c*/ 	.word	0x00000000
        /*0070*/ 	.short	0x0002
        /*0072*/ 	.short	0x0010
        /*0074*/ 	.byte	0x00, 0xf5, 0x21, 0x00


	//----- nvinfo : EIATTR_KPARAM_INFO
	.align		4
.L_91:
        /*0078*/ 	.byte	0x04, 0x17
        /*007a*/ 	.short	(.L_93 - .L_92)
.L_92:
        /*007c*/ 	.word	0x00000000
        /*0080*/ 	.short	0x0001
        /*0082*/ 	.short	0x0008
        /*0084*/ 	.byte	0x00, 0xf5, 0x21, 0x00


	//----- nvinfo : EIATTR_KPARAM_INFO
	.align		4
.L_93:
        /*0088*/ 	.byte	0x04, 0x17
        /*008a*/ 	.short	(.L_95 - .L_94)
.L_94:
        /*008c*/ 	.word	0x00000000
        /*0090*/ 	.short	0x0000
        /*0092*/ 	.short	0x0000
        /*0094*/ 	.byte	0x00, 0xf5, 0x21, 0x00


	//----- nvinfo : EIATTR_SPARSE_MMA_MASK
	.align		4
.L_95:
        /*0098*/ 	.byte	0x03, 0x50
        /*009a*/ 	.short	0x0000


	//----- nvinfo : EIATTR_MAXREG_COUNT
	.align		4
        /*009c*/ 	.byte	0x03, 0x1b
        /*009e*/ 	.short	0x00ff


	//----- nvinfo : EIATTR_MERCURY_ISA_VERSION
	.align		4
        /*00a0*/ 	.byte	0x03, 0x5f
        /*00a2*/ 	.short	0x0101


	//----- nvinfo : EIATTR_VRC_CTA_INIT_COUNT
	.align		4
        /*00a4*/ 	.byte	0x02, 0x4a
	.zero		1
	.zero		1


	//----- nvinfo : EIATTR_EXIT_INSTR_OFFSETS
	.align		4
        /*00a8*/ 	.byte	0x04, 0x1c
        /*00aa*/ 	.short	(.L_97 - .L_96)


	//   ....[0]....
.L_96:
        /*00ac*/ 	.word	0x00000070


	//   ....[1]....
        /*00b0*/ 	.word	0x00000250


	//   ....[2]....
        /*00b4*/ 	.word	0x00000470


	//   ....[3]....
        /*00b8*/ 	.word	0x00000570


	//   ....[4]....
        /*00bc*/ 	.word	0x00000630


	//   ....[5]....
        /*00c0*/ 	.word	0x00000710


	//   ....[6]....
        /*00c4*/ 	.word	0x00000bf0


	//   ....[7]....
        /*00c8*/ 	.word	0x000013b0


	//----- nvinfo : EIATTR_CRS_STACK_SIZE
	.align		4
.L_97:
        /*00cc*/ 	.byte	0x04, 0x1e
        /*00ce*/ 	.short	(.L_99 - .L_98)
.L_98:
        /*00d0*/ 	.word	0x00000000


	//----- nvinfo : EIATTR_CBANK_PARAM_SIZE
	.align		4
.L_99:
        /*00d4*/ 	.byte	0x03, 0x19
        /*00d6*/ 	.short	0x003c


	//----- nvinfo : EIATTR_PARAM_CBANK
	.align		4
        /*00d8*/ 	.byte	0x04, 0x0a
        /*00da*/ 	.short	(.L_101 - .L_100)
	.align		4
.L_100:
        /*00dc*/ 	.word	index@(.nv.constant0.percentile_nearest_rank_batch_f32)
        /*00e0*/ 	.short	0x0380
        /*00e2*/ 	.short	0x003c


	//----- nvinfo : EIATTR_SW_WAR
	.align		4
.L_101:
        /*00e4*/ 	.byte	0x04, 0x36
        /*00e6*/ 	.short	(.L_103 - .L_102)
.L_102:
        /*00e8*/ 	.word	0x00000008
.L_103:


//--------------------- .nv.callgraph             --------------------------
	.section	.nv.callgraph,"",@"SHT_CUDA_CALLGRAPH"
	.align	4
	.sectionentsize	8
	.align		4
        /*0000*/ 	.word	0x00000000
	.align		4
        /*0004*/ 	.word	0xffffffff
	.align		4
        /*0008*/ 	.word	0x00000000
	.align		4
        /*000c*/ 	.word	0xfffffffe
	.align		4
        /*0010*/ 	.word	0x00000000
	.align		4
        /*0014*/ 	.word	0xfffffffd
	.align		4
        /*0018*/ 	.word	0x00000000
	.align		4
        /*001c*/ 	.word	0xfffffffc


//--------------------- .text.percentile_nearest_rank_one_series_many_params_same_len_f32 --------------------------
	.section	.text.percentile_nearest_rank_one_series_many_params_same_len_f32,"ax",@progbits
	.align	128
        .global         percentile_nearest_rank_one_series_many_params_same_len_f32
        .type           percentile_nearest_rank_one_series_many_params_same_len_f32,@function
        .size           percentile_nearest_rank_one_series_many_params_same_len_f32,(.L_x_152 - percentile_nearest_rank_one_series_many_params_same_len_f32)
        .other          percentile_nearest_rank_one_series_many_params_same_len_f32,@"STO_CUDA_ENTRY STV_DEFAULT"
percentile_nearest_rank_one_series_many_params_same_len_f32:
.text.percentile_nearest_rank_one_series_many_params_same_len_f32:
[----:B------:R-:W-:Y:S08]  /*0000*/  LDC R1, c[0x0][0x37c] ;  /* 0x0000df00ff017b82 */ /* 0x000ff00000000800 */
[----:B------:R-:W0:Y:S01]  /*0010*/  LDC R4, c[0x0][0x39c] ;  /* 0x0000e700ff047b82 */ /* 0x000e220000000800 */
[----:B------:R-:W1:Y:S07]  /*0020*/  LDCU.64 UR8, c[0x0][0x358] ;  /* 0x00006b00ff0877ac */ /* 0x000e6e0008000a00 */
[----:B------:R-:W2:Y:S01]  /*0030*/  LDC.64 R2, c[0x0][0x388] ;  /* 0x0000e200ff027b82 */ /* 0x000ea20000000a00 */
[----:B0-----:R-:W-:-:S02]  /*0040*/  ISETP.GT.AND P0, PT, R4, -0x1, PT ;  /* 0xffffffff0400780c */ /* 0x001fc40003f04270 */
[----:B--2---:R-:W-:Y:S02]  /*0050*/  ISETP.LT.AND P1, PT, R4, R2, PT ;  /* 0x000000020400720c */ /* 0x004fe40003f21270 */
[----:B------:R-:W-:-:S13]  /*0060*/  ISETP.GT.AND P0, PT, R3, RZ, P0 ;  /* 0x000000ff0300720c */ /* 0x000fda0000704270 */
[----:B-1----:R-:W-:Y:S05]  /*0070*/  @P0 BRA P1, `(.L_x_0) ;  /* 0x00000004006c0947 */ /* 0x002fea0000800000 */
[----:B------:R-:W0:Y:S01]  /*0080*/  S2R R5, SR_TID.X ;  /* 0x0000000000057919 */ /* 0x000e220000002100 */
[----:B------:R-:W1:Y:S01]  /*0090*/  S2UR UR4, SR_CTAID.X ;  /* 0x00000000000479c3 */ /* 0x000e620000002500 */
[----:B------:R-:W0:Y:S02]  /*00a0*/  LDCU UR5, c[0x0][0x398] ;  /* 0x00007300ff0577ac */ /* 0x000e240008000800 */
[----:B0-----:R-:W-:-:S04]  /*00b0*/  ISETP.GE.AND P0, PT, R5, UR5, PT ;  /* 0x0000000505007c0c */ /* 0x001fc8000bf06270 */
[----:B-1----:R-:W-:-:S13]  /*00c0*/  ISETP.NE.OR P0, PT, RZ, UR4, P0 ;  /* 0x00000004ff007c0c */ /* 0x002fda0008705670 */
[----:B------:R-:W-:Y:S05]  /*00d0*/  @P0 EXIT ;  /* 0x000000000000094d */ /* 0x000fea0003800000 */
[----:B------:R-:W-:-:S13]  /*00e0*/  ISETP.GE.AND P0, PT, R2, 0x1, PT ;  /* 0x000000010200780c */ /* 0x000fda0003f06270 */
[----:B------:R-:W-:Y:S05]  /*00f0*/  @!P0 EXIT ;  /* 0x000000000000894d */ /* 0x000fea0003800000 */
[----:B------:R-:W0:Y:S01]  /*0100*/  LDCU.64 UR4, c[0x0][0x3a0] ;  /* 0x00007400ff0477ac */ /* 0x000e220008000a00 */
[C---:B------:R-:W-:Y:S02]  /*0110*/  LOP3.LUT R11, R2.reuse, 0x7, RZ, 0xc0, !PT ;  /* 0x00000007020b7812 */ /* 0x040fe400078ec0ff */
[----:B------:R-:W-:Y:S01]  /*0120*/  LOP3.LUT R10, R2, 0x3, RZ, 0xc0, !PT ;  /* 0x00000003020a7812 */ /* 0x000fe200078ec0ff */
[----:B------:R-:W1:Y:S02]  /*0130*/  LDCU UR6, c[0x0][0x360] ;  /* 0x00006c00ff0677ac */ /* 0x000e640008000800 */
[----:B------:R-:W-:-:S05]  /*0140*/  VIADD R0, R11, 0xffffffff ;  /* 0xffffffff0b007836 */ /* 0x000fca0000000000 */
[----:B------:R-:W-:Y:S02]  /*0150*/  ISETP.GE.U32.AND P0, PT, R0, 0x3, PT ;  /* 0x000000030000780c */ /* 0x000fe40003f06070 */
[C---:B------:R-:W-:Y:S01]  /*0160*/  LOP3.LUT R0, R2.reuse, 0x7ffffff8, RZ, 0xc0, !PT ;  /* 0x7ffffff802007812 */ /* 0x040fe200078ec0ff */
[----:B------:R-:W-:Y:S01]  /*0170*/  IMAD.WIDE R2, R2, 0x4, RZ ;  /* 0x0000000402027825 */ /* 0x000fe200078e02ff */
[----:B0-----:R-:W-:-:S03]  /*0180*/  UIADD3 UR4, UP0, UPT, UR4, 0x10, URZ ;  /* 0x0000001004047890 */ /* 0x001fc6000ff1e0ff */
[----:B------:R-:W-:Y:S01]  /*0190*/  IMAD.MOV R4, RZ, RZ, -R0 ;  /* 0x000000ffff047224 */ /* 0x000fe200078e0a00 */
[----:B-1----:R-:W-:-:S12]  /*01a0*/  UIADD3.X UR5, UPT, UPT, URZ, UR5, URZ, UP0, !UPT ;  /* 0x00000005ff057290 */ /* 0x002fd800087fe4ff */
.L_x_6:
[----:B0--3--:R-:W0:Y:S01]  /*01b0*/  LDC R6, c[0x0][0x388] ;  /* 0x0000e200ff067b82 */ /* 0x009e220000000800 */
[----:B------:R-:W-:Y:S01]  /*01c0*/  IMAD.MOV.U32 R7, RZ, RZ, RZ ;  /* 0x000000ffff077224 */ /* 0x000fe200078e00ff */
[----:B0-----:R-:W-:-:S13]  /*01d0*/  ISETP.GE.U32.AND P1, PT, R6, 0x8, PT ;  /* 0x000000080600780c */ /* 0x001fda0003f26070 */
[----:B-12---:R-:W-:Y:S05]  /*01e0*/  @!P1 BRA `(.L_x_1) ;  /* 0x0000000000609947 */ /* 0x006fea0003800000 */
[----:B------:R-:W-:Y:S01]  /*01f0*/  SHF.R.S32.HI R13, RZ, 0x1f, R5 ;  /* 0x0000001fff0d7819 */ /* 0x000fe20000011405 */
[-C--:B------:R-:W-:Y:S02]  /*0200*/  IMAD R7, R3, R5.reuse, RZ ;  /* 0x0000000503077224 */ /* 0x080fe400078e02ff */
[----:B------:R-:W-:-:S04]  /*0210*/  IMAD.WIDE.U32 R8, R2, R5, UR4 ;  /* 0x0000000402087e25 */ /* 0x000fc8000f8e0005 */
[----:B------:R-:W-:Y:S02]  /*0220*/  IMAD R13, R2, R13, R7 ;  /* 0x0000000d020d7224 */ /* 0x000fe400078e0207 */
[----:B------:R-:W-:Y:S02]  /*0230*/  IMAD.MOV.U32 R7, RZ, RZ, R4 ;  /* 0x000000ffff077224 */ /* 0x000fe400078e0004 */
[----:B------:R-:W-:Y:S02]  /*0240*/  IMAD.IADD R13, R9, 0x1, R13 ;  /* 0x00000001090d7824 */ /* 0x000fe400078e020d */
[----:B------:R-:W-:Y:S02]  /*0250*/  IMAD.MOV.U32 R12, RZ, RZ, R8 ;  /* 0x000000ffff0c7224 */ /* 0x000fe400078e0008 */
[----:B------:R-:W-:-:S07]  /*0260*/  IMAD.MOV.U32 R15, RZ, RZ, 0x7fffffff ;  /* 0x7fffffffff0f7424 */ /* 0x000fce00078e00ff */
.L_x_2:
[----:B0-----:R-:W-:Y:S02]  /*0270*/  IMAD.MOV.U32 R8, RZ, RZ, R12 ;  /* 0x000000ffff087224 */ /* 0x001fe400078e000c */
[----:B------:R-:W-:Y:S02]  /*0280*/  IMAD.MOV.U32 R9, RZ, RZ, R13 ;  /* 0x000000ffff097224 */ /* 0x000fe400078e000d */
[----:B------:R-:W-:Y:S01]  /*0290*/  VIADD R7, R7, 0x8 ;  /* 0x0000000807077836 */ /* 0x000fe20000000000 */
[----:B------:R-:W-:Y:S02]  /*02a0*/  IADD3 R12, P2, PT, R8, 0x20, RZ ;  /* 0x00000020080c7810 */ /* 0x000fe40007f5e0ff */
[----:B------:R0:W-:Y:S02]  /*02b0*/  STG.E desc[UR8][R8.64+-0x10], R15 ;  /* 0xfffff00f08007986 */ /* 0x0001e4000c101908 */
[----:B------:R-:W-:Y:S01]  /*02c0*/  ISETP.NE.AND P1, PT, R7, RZ, PT ;  /* 0x000000ff0700720c */ /* 0x000fe20003f25270 */
[----:B------:R-:W-:Y:S01]  /*02d0*/  IMAD.X R13, RZ, RZ, R9, P2 ;  /* 0x000000ffff0d7224 */ /* 0x000fe200010e0609 */
[----:B------:R0:W-:Y:S04]  /*02e0*/  STG.E desc[UR8][R8.64+-0xc], R15 ;  /* 0xfffff40f08007986 */ /* 0x0001e8000c101908 */
[----:B------:R0:W-:Y:S04]  /*02f0*/  STG.E desc[UR8][R8.64+-0x8], R15 ;  /* 0xfffff80f08007986 */ /* 0x0001e8000c101908 */
[----:B------:R0:W-:Y:S04]  /*0300*/  STG.E desc[UR8][R8.64+-0x4], R15 ;  /* 0xfffffc0f08007986 */ /* 0x0001e8000c101908 */
[----:B------:R0:W-:Y:S04]  /*0310*/  STG.E desc[UR8][R8.64], R15 ;  /* 0x0000000f08007986 */ /* 0x0001e8000c101908 */
[----:B------:R0:W-:Y:S04]  /*0320*/  STG.E desc[UR8][R8.64+0x4], R15 ;  /* 0x0000040f08007986 */ /* 0x0001e8000c101908 */
[----:B------:R0:W-:Y:S04]  /*0330*/  STG.E desc[UR8][R8.64+0x8], R15 ;  /* 0x0000080f08007986 */ /* 0x0001e8000c101908 */
[----:B------:R0:W-:Y:S01]  /*0340*/  STG.E desc[UR8][R8.64+0xc], R15 ;  /* 0x00000c0f08007986 */ /* 0x0001e2000c101908 */
[----:B------:R-:W-:Y:S05]  /*0350*/  @P1 BRA `(.L_x_2) ;  /* 0xfffffffc00c41947 */ /* 0x000fea000383ffff */
[----:B------:R-:W-:-:S07]  /*0360*/  IMAD.MOV.U32 R7, RZ, RZ, R0 ;  /* 0x000000ffff077224 */ /* 0x000fce00078e0000 */
.L_x_1:
[----:B------:R-:W-:-:S13]  /*0370*/  ISETP.NE.AND P1, PT, R11, RZ, PT ;  /* 0x000000ff0b00720c */ /* 0x000fda0003f25270 */
[----:B------:R-:W-:Y:S05]  /*0380*/  @!P1 BRA `(.L_x_3) ;  /* 0x0000000000949947 */ /* 0x000fea0003800000 */
[----:B------:R-:W-:Y:S01]  /*0390*/  ISETP.NE.AND P1, PT, R10, RZ, PT ;  /* 0x000000ff0a00720c */ /* 0x000fe20003f25270 */
[----:B------:R-:W-:-:S12]  /*03a0*/  @!P0 BRA `(.L_x_4) ;  /* 0x0000000000308947 */ /* 0x000fd80003800000 */
[----:B------:R-:W1:Y:S01]  /*03b0*/  LDCU.64 UR10, c[0x0][0x3a0] ;  /* 0x00007400ff0a77ac */ /* 0x000e620008000a00 */
[----:B0-----:R-:W-:Y:S02]  /*03c0*/  IMAD.MOV.U32 R8, RZ, RZ, R7 ;  /* 0x000000ffff087224 */ /* 0x001fe400078e0007 */
[----:B------:R-:W-:Y:S02]  /*03d0*/  IMAD.MOV.U32 R9, RZ, RZ, RZ ;  /* 0x000000ffff097224 */ /* 0x000fe400078e00ff */
[----:B------:R-:W-:Y:S02]  /*03e0*/  VIADD R7, R7, 0x4 ;  /* 0x0000000407077836 */ /* 0x000fe40000000000 */
[----:B------:R-:W-:-:S03]  /*03f0*/  IMAD.WIDE R12, R5, R6, R8 ;  /* 0x00000006050c7225 */ /* 0x000fc600078e0208 */
[----:B-1----:R-:W-:-:S04]  /*0400*/  LEA R8, P2, R12, UR10, 0x2 ;  /* 0x0000000a0c087c11 */ /* 0x002fc8000f8410ff */
[----:B------:R-:W-:Y:S01]  /*0410*/  LEA.HI.X R9, R12, UR11, R13, 0x2, P2 ;  /* 0x0000000b0c097c11 */ /* 0x000fe200090f140d */
[----:B------:R-:W-:-:S05]  /*0420*/  IMAD.MOV.U32 R13, RZ, RZ, 0x7fffffff ;  /* 0x7fffffffff0d7424 */ /* 0x000fca00078e00ff */
[----:B------:R1:W-:Y:S04]  /*0430*/  STG.E desc[UR8][R8.64], R13 ;  /* 0x0000000d08007986 */ /* 0x0003e8000c101908 */
[----:B------:R1:W-:Y:S04]  /*0440*/  STG.E desc[UR8][R8.64+0x4], R13 ;  /* 0x0000040d08007986 */ /* 0x0003e8000c101908 */
[----:B------:R1:W-:Y:S04]  /*0450*/  STG.E desc[UR8][R8.64+0x8], R13 ;  /* 0x0000080d08007986 */ /* 0x0003e8000c101908 */
[----:B------:R1:W-:Y:S02]  /*0460*/  STG.E desc[UR8][R8.64+0xc], R13 ;  /* 0x00000c0d08007986 */ /* 0x0003e4000c101908 */
.L_x_4:
[----:B------:R-:W-:Y:S05]  /*0470*/  @!P1 BRA `(.L_x_3) ;  /* 0x0000000000589947 */ /* 0x000fea0003800000 */
[----:B------:R-:W-:Y:S02]  /*0480*/  ISETP.NE.AND P1, PT, R10, 0x1, PT ;  /* 0x000000010a00780c */ /* 0x000fe40003f25270 */
[----:B------:R-:W-:-:S11]  /*0490*/  LOP3.LUT P2, RZ, R6, 0x1, RZ, 0xc0, !PT ;  /* 0x0000000106ff7812 */ /* 0x000fd6000784c0ff */
[----:B------:R-:W-:Y:S05]  /*04a0*/  @!P1 BRA `(.L_x_5) ;  /* 0x0000000000289947 */ /* 0x000fea0003800000 */
[----:B------:R-:W2:Y:S01]  /*04b0*/  LDCU.64 UR10, c[0x0][0x3a0] ;  /* 0x00007400ff0a77ac */ /* 0x000ea20008000a00 */
[----:B01----:R-:W-:Y:S02]  /*04c0*/  IMAD.MOV.U32 R8, RZ, RZ, R7 ;  /* 0x000000ffff087224 */ /* 0x003fe400078e0007 */
[----:B------:R-:W-:Y:S02]  /*04d0*/  IMAD.MOV.U32 R9, RZ, RZ, RZ ;  /* 0x000000ffff097224 */ /* 0x000fe400078e00ff */
[----:B------:R-:W-:Y:S02]  /*04e0*/  VIADD R7, R7, 0x2 ;  /* 0x0000000207077836 */ /* 0x000fe40000000000 */
[----:B------:R-:W-:-:S03]  /*04f0*/  IMAD.WIDE R12, R5, R6, R8 ;  /* 0x00000006050c7225 */ /* 0x000fc600078e0208 */
[----:B--2---:R-:W-:-:S04]  /*0500*/  LEA R8, P1, R12, UR10, 0x2 ;  /* 0x0000000a0c087c11 */ /* 0x004fc8000f8210ff */
[----:B------:R-:W-:Y:S01]  /*0510*/  LEA.HI.X R9, R12, UR11, R13, 0x2, P1 ;  /* 0x0000000b0c097c11 */ /* 0x000fe200088f140d */
[----:B------:R-:W-:-:S05]  /*0520*/  IMAD.MOV.U32 R13, RZ, RZ, 0x7fffffff ;  /* 0x7fffffffff0d7424 */ /* 0x000fca00078e00ff */
[----:B------:R2:W-:Y:S04]  /*0530*/  STG.E desc[UR8][R8.64], R13 ;  /* 0x0000000d08007986 */ /* 0x0005e8000c101908 */
[----:B------:R2:W-:Y:S02]  /*0540*/  STG.E desc[UR8][R8.64+0x4], R13 ;  /* 0x0000040d08007986 */ /* 0x0005e4000c101908 */
.L_x_5:
[----:B------:R-:W-:Y:S05]  /*0550*/  @!P2 BRA `(.L_x_3) ;  /* 0x000000000020a947 */ /* 0x000fea0003800000 */
[----:B------:R-:W3:Y:S01]  /*0560*/  LDCU.64 UR10, c[0x0][0x3a0] ;  /* 0x00007400ff0a77ac */ /* 0x000ee20008000a00 */
[----:B012---:R-:W-:Y:S02]  /*0570*/  IMAD.MOV.U32 R8, RZ, RZ, R7 ;  /* 0x000000ffff087224 */ /* 0x007fe400078e0007 */
[----:B------:R-:W-:Y:S02]  /*0580*/  IMAD.MOV.U32 R9, RZ, RZ, RZ ;  /* 0x000000ffff097224 */ /* 0x000fe400078e00ff */
[----:B------:R-:W-:-:S03]  /*0590*/  IMAD.WIDE R8, R5, R6, R8 ;  /* 0x0000000605087225 */ /* 0x000fc600078e0208 */
[----:B---3--:R-:W-:-:S04]  /*05a0*/  LEA R6, P1, R8, UR10, 0x2 ;  /* 0x0000000a08067c11 */ /* 0x008fc8000f8210ff */
[----:B------:R-:W-:Y:S01]  /*05b0*/  LEA.HI.X R7, R8, UR11, R9, 0x2, P1 ;  /* 0x0000000b08077c11 */ /* 0x000fe200088f1409 */
[----:B------:R-:W-:-:S05]  /*05c0*/  IMAD.MOV.U32 R9, RZ, RZ, 0x7fffffff ;  /* 0x7fffffffff097424 */ /* 0x000fca00078e00ff */
[----:B------:R3:W-:Y:S03]  /*05d0*/  STG.E desc[UR8][R6.64], R9 ;  /* 0x0000000906007986 */ /* 0x0007e6000c101908 */
.L_x_3:
[----:B------:R-:W4:Y:S01]  /*05e0*/  LDCU UR7, c[0x0][0x398] ;  /* 0x00007300ff0777ac */ /* 0x000f220008000800 */
[----:B------:R-:W-:-:S05]  /*05f0*/  VIADD R5, R5, UR6 ;  /* 0x0000000605057c36 */ /* 0x000fca0008000000 */
[----:B----4-:R-:W-:-:S13]  /*0600*/  ISETP.GE.AND P1, PT, R5, UR7, PT ;  /* 0x0000000705007c0c */ /* 0x010fda000bf26270 */
[----:B------:R-:W-:Y:S05]  /*0610*/  @!P1 BRA `(.L_x_6) ;  /* 0xfffffff800e49947 */ /* 0x000fea000383ffff */
[----:B------:R-:W-:Y:S05]  /*0620*/  EXIT ;  /* 0x000000000000794d */ /* 0x000fea0003800000 */
.L_x_0:
[----:B------:R-:W0:Y:S01]  /*0630*/  S2R R0, SR_TID.X ;  /* 0x0000000000007919 */ /* 0x000e220000002100 */
[----:B------:R-:W1:Y:S01]  /*0640*/  S2UR UR6, SR_CTAID.X ;  /* 0x00000000000679c3 */ /* 0x000e620000002500 */
[----:B------:R-:W0:Y:S01]  /*0650*/  LDCU UR4, c[0x0][0x398] ;  /* 0x00007300ff0477ac */ /* 0x000e220008000800 */
[----:B------:R-:W-:Y:S01]  /*0660*/  IMAD.IADD R4, R4, 0x1, R3 ;  /* 0x0000000104047824 */ /* 0x000fe200078e0203 */
[----:B------:R-:W-:Y:S03]  /*0670*/  BSSY.RECONVERGENT B0, `(.L_x_7) ;  /* 0x0000058000007945 */ /* 0x000fe60003800200 */
[----:B------:R-:W-:Y:S01]  /*0680*/  VIADD R5, R4, 0xffffffff ;  /* 0xffffffff04057836 */ /* 0x000fe20000000000 */
[----:B0-----:R-:W-:-:S04]  /*0690*/  ISETP.GE.AND P0, PT, R0, UR4, PT ;  /* 0x0000000400007c0c */ /* 0x001fc8000bf06270 */
[----:B-1----:R-:W-:-:S13]  /*06a0*/  ISETP.NE.OR P0, PT, RZ, UR6, P0 ;  /* 0x00000006ff007c0c */ /* 0x002fda0008705670 */
[----:B------:R-:W-:Y:S05]  /*06b0*/  @P0 BRA `(.L_x_8) ;  /* 0x00000004004c0947 */ /* 0x000fea0003800000 */
[----:B------:R-:W-:-:S04]  /*06c0*/  ISETP.GE.AND P0, PT, R2, 0x1, PT ;  /* 0x000000010200780c */ /* 0x000fc80003f06270 */
[----:B------:R-:W-:-:S13]  /*06d0*/  ISETP.LT.OR P0, PT, R4, 0x2, !P0 ;  /* 0x000000020400780c */ /* 0x000fda0004701670 */
[----:B------:R-:W-:Y:S05]  /*06e0*/  @P0 BRA `(.L_x_8) ;  /* 0x0000000400400947 */ /* 0x000fea0003800000 */
[----:B------:R-:W0:Y:S01]  /*06f0*/  LDC R7, c[0x0][0x360] ;  /* 0x0000d800ff077b82 */ /* 0x000e220000000800 */
[----:B------:R-:W-:Y:S01]  /*0700*/  VIMNMX R6, PT, PT, R5, R2, PT ;  /* 0x0000000205067248 */ /* 0x000fe20003fe0100 */
[----:B------:R-:W-:-:S03]  /*0710*/  IMAD.MOV.U32 R8, RZ, RZ, R0 ;  /* 0x000000ffff087224 */ /* 0x000fc600078e0000 */
[----:B------:R-:W-:-:S04]  /*0720*/  VIMNMX R11, PT, PT, R6, 0x1, !PT ;  /* 0x00000001060b7848 */ /* 0x000fc80007fe0100 */
[C---:B------:R-:W-:Y:S02]  /*0730*/  LOP3.LUT R16, R11.reuse, 0x7, RZ, 0xc0, !PT ;  /* 0x000000070b107812 */ /* 0x040fe400078ec0ff */
[C---:B------:R-:W-:Y:S02]  /*0740*/  LOP3.LUT R17, R11.reuse, 0x3, RZ, 0xc0, !PT ;  /* 0x000000030b117812 */ /* 0x040fe400078ec0ff */
[----:B------:R-:W-:Y:S01]  /*0750*/  LOP3.LUT R9, R11, 0x7ffffff8, RZ, 0xc0, !PT ;  /* 0x7ffffff80b097812 */ /* 0x000fe200078ec0ff */
[----:B------:R-:W-:-:S05]  /*0760*/  VIADD R2, R16, 0xffffffff ;  /* 0xffffffff10027836 */ /* 0x000fca0000000000 */
[----:B------:R-:W-:-:S13]  /*0770*/  ISETP.GE.U32.AND P0, PT, R2, 0x3, PT ;  /* 0x000000030200780c */ /* 0x000fda0003f06070 */
.L_x_14:
[----:B-1----:R-:W1:Y:S01]  /*0780*/  LDCU UR4, c[0x0][0x398] ;  /* 0x00007300ff0477ac */ /* 0x002e620008000800 */
[----:B------:R-:W-:Y:S01]  /*0790*/  ISETP.GE.AND P2, PT, R6, 0x8, PT ;  /* 0x000000080600780c */ /* 0x000fe20003f46270 */
[--C-:B------:R-:W-:Y:S02]  /*07a0*/  IMAD.MOV.U32 R10, RZ, RZ, R8.reuse ;  /* 0x000000ffff0a7224 */ /* 0x100fe400078e0008 */
[----:B0-----:R-:W-:Y:S02]  /*07b0*/  IMAD.IADD R8, R7, 0x1, R8 ;  /* 0x0000000107087824 */ /* 0x001fe400078e0208 */
[----:B---3--:R-:W-:-:S03]  /*07c0*/  IMAD.MOV.U32 R12, RZ, RZ, RZ ;  /* 0x000000ffff0c7224 */ /* 0x008fc600078e00ff */
[----:B-1----:R-:W-:-:S05]  /*07d0*/  ISETP.GE.AND P1, PT, R8, UR4, PT ;  /* 0x0000000408007c0c */ /* 0x002fca000bf26270 */
[----:B--2---:R-:W-:Y:S08]  /*07e0*/  @!P2 BRA `(.L_x_9) ;  /* 0x000000000054a947 */ /* 0x004ff00003800000 */
[----:B------:R-:W0:Y:S01]  /*07f0*/  LDC R19, c[0x0][0x388] ;  /* 0x0000e200ff137b82 */ /* 0x000e220000000800 */
[----:B------:R-:W-:Y:S02]  /*0800*/  IMAD.MOV.U32 R18, RZ, RZ, RZ ;  /* 0x000000ffff127224 */ /* 0x000fe400078e00ff */
[----:B------:R-:W-:-:S05]  /*0810*/  IMAD.MOV.U32 R21, RZ, RZ, 0x7fffffff ;  /* 0x7fffffffff157424 */ /* 0x000fca00078e00ff */
[----:B------:R-:W1:Y:S02]  /*0820*/  LDC.64 R2, c[0x0][0x3a0] ;  /* 0x0000e800ff027b82 */ /* 0x000e640000000a00 */
.L_x_10:
[----:B------:R-:W-:Y:S02]  /*0830*/  IMAD.MOV.U32 R12, RZ, RZ, R18 ;  /* 0x000000ffff0c7224 */ /* 0x000fe400078e0012 */
[----:B------:R-:W-:Y:S02]  /*0840*/  IMAD.MOV.U32 R13, RZ, RZ, RZ ;  /* 0x000000ffff0d7224 */ /* 0x000fe400078e00ff */
[----:B------:R-:W-:Y:S02]  /*0850*/  VIADD R18, R18, 0x8 ;  /* 0x0000000812127836 */ /* 0x000fe40000000000 */
[----:B0-----:R-:W-:-:S03]  /*0860*/  IMAD.WIDE R12, R10, R19, R12 ;  /* 0x000000130a0c7225 */ /* 0x001fc600078e020c */
[----:B-12---:R-:W-:-:S04]  /*0870*/  LEA R14, P2, R12, R2, 0x2 ;  /* 0x000000020c0e7211 */ /* 0x006fc800078410ff */
[----:B------:R-:W-:Y:S02]  /*0880*/  LEA.HI.X R15, R12, R3, R13, 0x2, P2 ;  /* 0x000000030c0f7211 */ /* 0x000fe400010f140d */
[----:B------:R-:W-:-:S03]  /*0890*/  ISETP.NE.AND P2, PT, R18, R9, PT ;  /* 0x000000091200720c */ /* 0x000fc60003f45270 */
[----:B------:R2:W-:Y:S04]  /*08a0*/  STG.E desc[UR8][R14.64], R21 ;  /* 0x000000150e007986 */ /* 0x0005e8000c101908 */
        /* <DEDUP_REMOVED lines=9> */
.L_x_9:
[----:B------:R-:W-:-:S13]  /*0940*/  ISETP.NE.AND P2, PT, R16, RZ, PT ;  /* 0x000000ff1000720c */ /* 0x000fda0003f45270 */
[----:B------:R-:W-:Y:S05]  /*0950*/  @!P2 BRA `(.L_x_11) ;  /* 0x0000000000a0a947 */ /* 0x000fea0003800000 */
[----:B------:R-:W-:Y:S01]  /*0960*/  ISETP.NE.AND P2, PT, R17, RZ, PT ;  /* 0x000000ff1100720c */ /* 0x000fe20003f45270 */
[----:B------:R-:W-:-:S12]  /*0970*/  @!P0 BRA `(.L_x_12) ;  /* 0x0000000000348947 */ /* 0x000fd80003800000 */
[----:B------:R-:W2:Y:S01]  /*0980*/  LDCU UR4, c[0x0][0x388] ;  /* 0x00007100ff0477ac */ /* 0x000ea20008000800 */
[----:B------:R-:W-:Y:S02]  /*0990*/  IMAD.MOV.U32 R2, RZ, RZ, R12 ;  /* 0x000000ffff027224 */ /* 0x000fe400078e000c */
[----:B------:R-:W-:Y:S01]  /*09a0*/  IMAD.MOV.U32 R3, RZ, RZ, RZ ;  /* 0x000000ffff037224 */ /* 0x000fe200078e00ff */
[----:B------:R-:W0:Y:S01]  /*09b0*/  LDCU.64 UR10, c[0x0][0x3a0] ;  /* 0x00007400ff0a77ac */ /* 0x000e220008000a00 */
[----:B------:R-:W-:Y:S02]  /*09c0*/  IMAD.MOV.U32 R13, RZ, RZ, 0x7fffffff ;  /* 0x7fffffffff0d7424 */ /* 0x000fe400078e00ff */
[----:B------:R-:W-:Y:S02]  /*09d0*/  VIADD R12, R12, 0x4 ;  /* 0x000000040c0c7836 */ /* 0x000fe40000000000 */
[----:B--2---:R-:W-:-:S03]  /*09e0*/  IMAD.WIDE R14, R10, UR4, R2 ;  /* 0x000000040a0e7c25 */ /* 0x004fc6000f8e0202 */
[----:B0-----:R-:W-:-:S04]  /*09f0*/  LEA R2, P3, R14, UR10, 0x2 ;  /* 0x0000000a0e027c11 */ /* 0x001fc8000f8610ff */
[----:B------:R-:W-:-:S05]  /*0a00*/  LEA.HI.X R3, R14, UR11, R15, 0x2, P3 ;  /* 0x0000000b0e037c11 */ /* 0x000fca00098f140f */
[----:B------:R0:W-:Y:S04]  /*0a10*/  STG.E desc[UR8][R2.64], R13 ;  /* 0x0000000d02007986 */ /* 0x0001e8000c101908 */
[----:B------:R0:W-:Y:S04]  /*0a20*/  STG.E desc[UR8][R2.64+0x4], R13 ;  /* 0x0000040d02007986 */ /* 0x0001e8000c101908 */
[----:B------:R0:W-:Y:S04]  /*0a30*/  STG.E desc[UR8][R2.64+0x8], R13 ;  /* 0x0000080d02007986 */ /* 0x0001e8000c101908 */
[----:B------:R0:W-:Y:S02]  /*0a40*/  STG.E desc[UR8][R2.64+0xc], R13 ;  /* 0x00000c0d02007986 */ /* 0x0001e4000c101908 */
.L_x_12:
[----:B------:R-:W-:Y:S05]  /*0a50*/  @!P2 BRA `(.L_x_11) ;  /* 0x000000000060a947 */ /* 0x000fea0003800000 */
[----:B------:R-:W-:Y:S02]  /*0a60*/  ISETP.NE.AND P3, PT, R17, 0x1, PT ;  /* 0x000000011100780c */ /* 0x000fe40003f65270 */
[----:B------:R-:W-:-:S11]  /*0a70*/  LOP3.LUT P2, RZ, R11, 0x1, RZ, 0xc0, !PT ;  /* 0x000000010bff7812 */ /* 0x000fd6000784c0ff */
[----:B------:R-:W-:Y:S05]  /*0a80*/  @!P3 BRA `(.L_x_13) ;  /* 0x00000000002cb947 */ /* 0x000fea0003800000 */
[----:B------:R-:W2:Y:S01]  /*0a90*/  LDCU UR4, c[0x0][0x388] ;  /* 0x00007100ff0477ac */ /* 0x000ea20008000800 */
[----:B0-----:R-:W-:Y:S02]  /*0aa0*/  IMAD.MOV.U32 R2, RZ, RZ, R12 ;  /* 0x000000ffff027224 */ /* 0x001fe400078e000c */
        /* <DEDUP_REMOVED lines=8> */
[----:B------:R1:W-:Y:S02]  /*0b30*/  STG.E desc[UR8][R2.64+0x4], R13 ;  /* 0x0000040d02007986 */ /* 0x0003e4000c101908 */
.L_x_13:
[----:B------:R-:W-:Y:S05]  /*0b40*/  @!P2 BRA `(.L_x_11) ;  /* 0x000000000024a947 */ /* 0x000fea0003800000 */
[----:B------:R-:W3:Y:S01]  /*0b50*/  LDCU UR4, c[0x0][0x388] ;  /* 0x00007100ff0477ac */ /* 0x000ee20008000800 */
[----:B01----:R-:W-:Y:S02]  /*0b60*/  IMAD.MOV.U32 R2, RZ, RZ, R12 ;  /* 0x000000ffff027224 */ /* 0x003fe400078e000c */
[----:B------:R-:W-:Y:S01]  /*0b70*/  IMAD.MOV.U32 R3, RZ, RZ, RZ ;  /* 0x000000ffff037224 */ /* 0x000fe200078e00ff */
[----:B------:R-:W0:Y:S01]  /*0b80*/  LDCU.64 UR10, c[0x0][0x3a0] ;  /* 0x00007400ff0a77ac */ /* 0x000e220008000a00 */
[----:B---3--:R-:W-:-:S03]  /*0b90*/  IMAD.WIDE R2, R10, UR4, R2 ;  /* 0x000000040a027c25 */ /* 0x008fc6000f8e0202 */
[----:B0-----:R-:W-:-:S04]  /*0ba0*/  LEA R12, P2, R2, UR10, 0x2 ;  /* 0x0000000a020c7c11 */ /* 0x001fc8000f8410ff */
[----:B------:R-:W-:Y:S02]  /*0bb0*/  LEA.HI.X R13, R2, UR11, R3, 0x2, P2 ;  /* 0x0000000b020d7c11 */ /* 0x000fe400090f1403 */
[----:B------:R-:W-:-:S05]  /*0bc0*/  MOV R3, 0x7fffffff ;  /* 0x7fffffff00037802 */ /* 0x000fca0000000f00 */
[----:B------:R3:W-:Y:S02]  /*0bd0*/  STG.E desc[UR8][R12.64], R3 ;  /* 0x000000030c007986 */ /* 0x0007e4000c101908 */
.L_x_11:
[----:B------:R-:W-:Y:S05]  /*0be0*/  @!P1 BRA `(.L_x_14) ;  /* 0xfffffff800e49947 */ /* 0x000fea000383ffff */
.L_x_8:
[----:B------:R-:W-:Y:S05]  /*0bf0*/  BSYNC.RECONVERGENT B0 ;  /* 0x0000000000007941 */ /* 0x000fea0003800200 */
.L_x_7:
[----:B------:R-:W4:Y:S01]  /*0c00*/  LDCU UR7, c[0x0][0x388] ;  /* 0x00007100ff0777ac */ /* 0x000f220008000800 */
[----:B------:R-:W-:Y:S01]  /*0c10*/  BAR.SYNC.DEFER_BLOCKING 0x0 ;  /* 0x0000000000007b1d */ /* 0x000fe20000010000 */
[----:B----4-:R-:W-:-:S13]  /*0c20*/  ISETP.GT.AND P0, PT, R4, UR7, PT ;  /* 0x0000000704007c0c */ /* 0x010fda000bf04270 */
[----:B------:R-:W-:Y:S05]  /*0c30*/  @P0 EXIT ;  /* 0x000000000000094d */ /* 0x000fea0003800000 */
[----:B------:R-:W4:Y:S01]  /*0c40*/  LDCU UR12, c[0x0][0x38c] ;  /* 0x00007180ff0c77ac */ /* 0x000f220008000800 */
[----:B------:R-:W-:-:S05]  /*0c50*/  VIADD R4, R5, UR6 ;  /* 0x0000000605047c36 */ /* 0x000fca0008000000 */
[----:B------:R-:W-:Y:S01]  /*0c60*/  ISETP.GE.AND P0, PT, R4, UR7, PT ;  /* 0x0000000704007c0c */ /* 0x000fe2000bf06270 */
[----:B----4-:R-:W-:-:S04]  /*0c70*/  UIADD3 UR10, UPT, UPT, UR12, -0x1, URZ ;  /* 0xffffffff0c0a7890 */ /* 0x010fc8000fffe0ff */
[----:B------:R-:W-:-:S04]  /*0c80*/  USHF.R.U32.HI UR4, URZ, 0x1, UR10 ;  /* 0x00000001ff047899 */ /* 0x000fc8000801160a */
[----:B------:R-:W-:-:S04]  /*0c90*/  ULOP3.LUT UR4, UR4, UR10, URZ, 0xfc, !UPT ;  /* 0x0000000a04047292 */ /* 0x000fc8000f8efcff */
[----:B------:R-:W-:-:S04]  /*0ca0*/  USHF.R.U32.HI UR5, URZ, 0x2, UR4 ;  /* 0x00000002ff057899 */ /* 0x000fc80008011604 */
[----:B------:R-:W-:-:S04]  /*0cb0*/  ULOP3.LUT UR5, UR5, UR4, URZ, 0xfc, !UPT ;  /* 0x0000000405057292 */ /* 0x000fc8000f8efcff */
[----:B------:R-:W-:-:S04]  /*0cc0*/  USHF.R.U32.HI UR4, URZ, 0x4, UR5 ;  /* 0x00000004ff047899 */ /* 0x000fc80008011605 */
[----:B------:R-:W-:-:S04]  /*0cd0*/  ULOP3.LUT UR4, UR4, UR5, URZ, 0xfc, !UPT ;  /* 0x0000000504047292 */ /* 0x000fc8000f8efcff */
[----:B------:R-:W-:Y:S01]  /*0ce0*/  USHF.R.U32.HI UR5, URZ, 0x8, UR4 ;  /* 0x00000008ff057899 */ /* 0x000fe20008011604 */
[----:B------:R-:W-:Y:S11]  /*0cf0*/  @P0 EXIT ;  /* 0x000000000000094d */ /* 0x000ff60003800000 */
[----:B------:R-:W4:Y:S01]  /*0d00*/  LDCU UR13, c[0x0][0x360] ;  /* 0x00006c00ff0d77ac */ /* 0x000f220008000800 */
[----:B------:R-:W0:Y:S01]  /*0d10*/  LDC R7, c[0x0][0x370] ;  /* 0x0000dc00ff077b82 */ /* 0x000e220000000800 */
[----:B------:R-:W-:Y:S01]  /*0d20*/  VIADD R6, R0, UR12 ;  /* 0x0000000c00067c36 */ /* 0x000fe20008000000 */
[----:B------:R-:W-:Y:S01]  /*0d30*/  I2FP.F32.U32 R5, UR12 ;  /* 0x0000000c00057c45 */ /* 0x000fe20008201000 */
[----:B------:R-:W-:-:S04]  /*0d40*/  ULOP3.LUT UR5, UR5, UR4, URZ, 0xfc, !UPT ;  /* 0x0000000405057292 */ /* 0x000fc8000f8efcff */
[----:B------:R-:W-:-:S04]  /*0d50*/  USHF.R.U32.HI UR4, URZ, 0x10, UR5 ;  /* 0x00000010ff047899 */ /* 0x000fc80008011605 */
[----:B------:R-:W-:-:S04]  /*0d60*/  ULOP3.LUT UR4, UR4, UR5, URZ, 0xfc, !UPT ;  /* 0x0000000504047292 */ /* 0x000fc8000f8efcff */
[----:B------:R-:W-:-:S12]  /*0d70*/  UIADD3 UR11, UPT, UPT, UR4, 0x1, URZ ;  /* 0x00000001040b7890 */ /* 0x000fd8000fffe0ff */
.L_x_43:
[----:B--2---:R-:W2:Y:S01]  /*0d80*/  LDC R15, c[0x0][0x38c] ;  /* 0x0000e300ff0f7b82 */ /* 0x004ea20000000800 */
[----:B------:R-:W-:Y:S01]  /*0d90*/  BSSY.RECONVERGENT B0, `(.L_x_15) ;  /* 0x0000019000007945 */ /* 0x000fe20003800200 */
[----:B------:R-:W-:Y:S01]  /*0da0*/  ISETP.GT.AND P2, PT, R6, UR4, PT ;  /* 0x0000000406007c0c */ /* 0x000fe2000bf44270 */
[----:B------:R-:W-:Y:S01]  /*0db0*/  IMAD.MOV.U32 R10, RZ, RZ, RZ ;  /* 0x000000ffff0a7224 */ /* 0x000fe200078e00ff */
[----:B--2---:R-:W-:-:S13]  /*0dc0*/  ISETP.GE.AND P0, PT, R0, R15, PT ;  /* 0x0000000f0000720c */ /* 0x004fda0003f06270 */
[----:B0-----:R-:W-:Y:S05]  /*0dd0*/  @P0 BRA `(.L_x_16) ;  /* 0x0000000000500947 */ /* 0x001fea0003800000 */
[----:B------:R-:W2:Y:S01]  /*0de0*/  S2R R9, SR_CgaCtaId ;  /* 0x0000000000097919 */ /* 0x000ea20000008800 */
[----:B01-3--:R-:W0:Y:S01]  /*0df0*/  LDC.64 R2, c[0x0][0x380] ;  /* 0x0000e000ff027b82 */ /* 0x00be220000000a00 */
[----:B------:R-:W-:Y:S01]  /*0e00*/  MOV R8, 0x400 ;  /* 0x0000040000087802 */ /* 0x000fe20000000f00 */
[----:B------:R-:W-:Y:S01]  /*0e10*/  IMAD.MOV.U32 R10, RZ, RZ, RZ ;  /* 0x000000ffff0a7224 */ /* 0x000fe200078e00ff */
[----:B------:R-:W-:Y:S01]  /*0e20*/  IADD3 R16, PT, PT, R4, 0x1, -R15 ;  /* 0x0000000104107810 */ /* 0x000fe20007ffe80f */
[----:B------:R-:W-:Y:S02]  /*0e30*/  IMAD.MOV.U32 R11, RZ, RZ, R0 ;  /* 0x000000ffff0b7224 */ /* 0x000fe400078e0000 */
[----:B------:R-:W-:-:S05]  /*0e40*/  VIADD R8, R8, 0x10 ;  /* 0x0000001008087836 */ /* 0x000fca0000000000 */
[----:B--2---:R-:W-:-:S07]  /*0e50*/  LEA R12, R9, R8, 0x18 ;  /* 0x00000008090c7211 */ /* 0x004fce00078ec0ff */
.L_x_17:
[----:B------:R-:W-:-:S04]  /*0e60*/  IMAD.IADD R9, R16, 0x1, R11 ;  /* 0x0000000110097824 */ /* 0x000fc800078e020b */
[----:B0-----:R-:W-:-:S06]  /*0e70*/  IMAD.WIDE R8, R9, 0x4, R2 ;  /* 0x0000000409087825 */ /* 0x001fcc00078e0202 */
[----:B------:R-:W2:Y:S01]  /*0e80*/  LDG.E.CONSTANT R8, desc[UR8][R8.64] ;  /* 0x0000000808087981 */ /* 0x000ea2000c1e9900 */
[C---:B------:R-:W-:Y:S02]  /*0e90*/  IMAD R13, R11.reuse, 0x4, R12 ;  /* 0x000000040b0d7824 */ /* 0x040fe400078e020c */
[----:B----4-:R-:W-:Y:S02]  /*0ea0*/  VIADD R11, R11, UR13 ;  /* 0x0000000d0b0b7c36 */ /* 0x010fe40008000000 */
[----:B------:R-:W-:-:S03]  /*0eb0*/  VIADD R14, R10, 0x1 ;  /* 0x000000010a0e7836 */ /* 0x000fc60000000000 */
[----:B------:R-:W-:Y:S01]  /*0ec0*/  ISETP.GE.AND P1, PT, R11, R15, PT ;  /* 0x0000000f0b00720c */ /* 0x000fe20003f26270 */
[----:B--2---:R2:W-:Y:S01]  /*0ed0*/  STS [R13], R8 ;  /* 0x000000080d007388 */ /* 0x0045e20000000800 */
[----:B------:R-:W-:-:S13]  /*0ee0*/  FSETP.NAN.AND P0, PT, R8, R8, PT ;  /* 0x000000080800720b */ /* 0x000fda0003f08000 */
[----:B------:R-:W-:-:S04]  /*0ef0*/  @P0 IMAD.MOV R14, RZ, RZ, R10 ;  /* 0x000000ffff0e0224 */ /* 0x000fc800078e020a */
[----:B------:R-:W-:Y:S01]  /*0f00*/  IMAD.MOV.U32 R10, RZ, RZ, R14 ;  /* 0x000000ffff0a7224 */ /* 0x000fe200078e000e */
[----:B--2---:R-:W-:Y:S06]  /*0f10*/  @!P1 BRA `(.L_x_17) ;  /* 0xfffffffc00d09947 */ /* 0x004fec000383ffff */
.L_x_16:
[----:B----4-:R-:W-:Y:S05]  /*0f20*/  BSYNC.RECONVERGENT B0 ;  /* 0x0000000000007941 */ /* 0x010fea0003800200 */
.L_x_15:
[----:B------:R-:W-:Y:S04]  /*0f30*/  BSSY.RECONVERGENT B0, `(.L_x_18) ;  /* 0x000000d000007945 */ /* 0x000fe80003800200 */
[----:B------:R-:W-:Y:S05]  /*0f40*/  @P2 BRA `(.L_x_19) ;  /* 0x00000000002c2947 */ /* 0x000fea0003800000 */
[----:B------:R-:W2:Y:S01]  /*0f50*/  S2R R8, SR_CgaCtaId ;  /* 0x0000000000087919 */ /* 0x000ea20000008800 */
[----:B01----:R-:W-:Y:S01]  /*0f60*/  MOV R2, 0x400 ;  /* 0x0000040000027802 */ /* 0x003fe20000000f00 */
[----:B---3--:R-:W-:-:S04]  /*0f70*/  IMAD.MOV.U32 R12, RZ, RZ, 0x7fffffff ;  /* 0x7fffffffff0c7424 */ /* 0x008fc800078e00ff */
[----:B------:R-:W-:Y:S02]  /*0f80*/  VIADD R3, R2, 0x10 ;  /* 0x0000001002037836 */ /* 0x000fe40000000000 */
[----:B------:R-:W-:-:S03]  /*0f90*/  IMAD.MOV.U32 R2, RZ, RZ, R6 ;  /* 0x000000ffff027224 */ /* 0x000fc600078e0006 */
[----:B--2---:R-:W-:-:S07]  /*0fa0*/  LEA R9, R8, R3, 0x18 ;  /* 0x0000000308097211 */ /* 0x004fce00078ec0ff */
.L_x_20:
[C---:B------:R-:W-:Y:S02]  /*0fb0*/  IMAD R3, R2.reuse, 0x4, R9 ;  /* 0x0000000402037824 */ /* 0x040fe400078e0209 */
[----:B------:R-:W-:-:S03]  /*0fc0*/  VIADD R2, R2, UR13 ;  /* 0x0000000d02027c36 */ /* 0x000fc60008000000 */
[----:B------:R2:W-:Y:S02]  /*0fd0*/  STS [R3], R12 ;  /* 0x0000000c03007388 */ /* 0x0005e40000000800 */
[----:B------:R-:W-:-:S13]  /*0fe0*/  ISETP.GT.AND P0, PT, R2, UR4, PT ;  /* 0x0000000402007c0c */ /* 0x000fda000bf04270 */
[----:B--2---:R-:W-:Y:S05]  /*0ff0*/  @!P0 BRA `(.L_x_20) ;  /* 0xfffffffc00ec8947 */ /* 0x004fea000383ffff */
.L_x_19:
[----:B------:R-:W-:Y:S05]  /*1000*/  BSYNC.RECONVERGENT B0 ;  /* 0x0000000000007941 */ /* 0x000fea0003800200 */
.L_x_18:
[----:B01-3--:R-:W0:Y:S01]  /*1010*/  SHFL.DOWN PT, R3, R10, 0x10, 0x1f ;  /* 0x0a001f000a037f89 */ /* 0x00be2200000e0000 */
[C---:B------:R-:W-:Y:S01]  /*1020*/  ISETP.NE.AND P1, PT, R0.reuse, RZ, PT ;  /* 0x000000ff0000720c */ /* 0x040fe20003f25270 */
[----:B------:R-:W-:Y:S01]  /*1030*/  BSSY.RECONVERGENT B0, `(.L_x_21) ;  /* 0x000001b000007945 */ /* 0x000fe20003800200 */
[----:B------:R-:W-:-:S11]  /*1040*/  LOP3.LUT P0, RZ, R0, 0x1f, RZ, 0xc0, !PT ;  /* 0x0000001f00ff7812 */ /* 0x000fd6000780c0ff */
[----:B------:R-:W1:Y:S01]  /*1050*/  @!P1 S2R R13, SR_CgaCtaId ;  /* 0x00000000000d9919 */ /* 0x000e620000008800 */
[----:B0-----:R-:W-:-:S05]  /*1060*/  IMAD.IADD R3, R3, 0x1, R10 ;  /* 0x0000000103037824 */ /* 0x001fca00078e020a */
[----:B------:R-:W0:Y:S02]  /*1070*/  SHFL.DOWN PT, R2, R3, 0x8, 0x1f ;  /* 0x09001f0003027f89 */ /* 0x000e2400000e0000 */
[----:B0-----:R-:W-:-:S05]  /*1080*/  IMAD.IADD R8, R3, 0x1, R2 ;  /* 0x0000000103087824 */ /* 0x001fca00078e0202 */
[----:B------:R-:W0:Y:S02]  /*1090*/  SHFL.DOWN PT, R9, R8, 0x4, 0x1f ;  /* 0x08801f0008097f89 */ /* 0x000e2400000e0000 */
[----:B0-----:R-:W-:-:S05]  /*10a0*/  IMAD.IADD R9, R8, 0x1, R9 ;  /* 0x0000000108097824 */ /* 0x001fca00078e0209 */
[----:B------:R-:W0:Y:S02]  /*10b0*/  SHFL.DOWN PT, R2, R9, 0x2, 0x1f ;  /* 0x08401f0009027f89 */ /* 0x000e2400000e0000 */
[----:B0-----:R-:W-:Y:S01]  /*10c0*/  IMAD.IADD R11, R9, 0x1, R2 ;  /* 0x00000001090b7824 */ /* 0x001fe200078e0202 */
[----:B------:R-:W-:-:S04]  /*10d0*/  @!P1 MOV R2, 0x400 ;  /* 0x0000040000029802 */ /* 0x000fc80000000f00 */
[----:B------:R-:W0:Y:S01]  /*10e0*/  SHFL.DOWN PT, R12, R11, 0x1, 0x1f ;  /* 0x08201f000b0c7f89 */ /* 0x000e2200000e0000 */
[----:B-1----:R-:W-:-:S05]  /*10f0*/  @!P1 LEA R2, R13, R2, 0x18 ;  /* 0x000000020d029211 */ /* 0x002fca00078ec0ff */
[----:B------:R1:W-:Y:S01]  /*1100*/  @!P1 STS [R2], RZ ;  /* 0x000000ff02009388 */ /* 0x0003e20000000800 */
[----:B0-----:R-:W-:Y:S01]  /*1110*/  IMAD.IADD R12, R11, 0x1, R12 ;  /* 0x000000010b0c7824 */ /* 0x001fe200078e020c */
[----:B------:R-:W-:Y:S06]  /*1120*/  BAR.SYNC.DEFER_BLOCKING 0x0 ;  /* 0x0000000000007b1d */ /* 0x000fec0000010000 */
[----:B-1----:R-:W-:Y:S05]  /*1130*/  @P0 BRA `(.L_x_22) ;  /* 0x0000000000280947 */ /* 0x002fea0003800000 */
[----:B------:R-:W0:Y:S01]  /*1140*/  S2R R2, SR_LANEID ;  /* 0x0000000000027919 */ /* 0x000e220000000000 */
[----:B------:R-:W1:Y:S08]  /*1150*/  S2UR UR6, SR_CgaCtaId ;  /* 0x00000000000679c3 */ /* 0x000e700000008800 */
[----:B------:R-:W2:Y:S01]  /*1160*/  REDUX.SUM UR7, R12 ;  /* 0x000000000c0773c4 */ /* 0x000ea2000000c000 */
[----:B------:R-:W-:-:S02]  /*1170*/  VOTEU.ANY UR5, UPT, PT ;  /* 0x0000000000057886 */ /* 0x000fc400038e0100 */
[----:B------:R-:W-:-:S06]  /*1180*/  UFLO.U32 UR5, UR5 ;  /* 0x00000005000572bd */ /* 0x000fcc00080e0000 */
[----:B0-----:R-:W-:Y:S01]  /*1190*/  ISETP.EQ.U32.AND P0, PT, R2, UR5, PT ;  /* 0x0000000502007c0c */ /* 0x001fe2000bf02070 */
[----:B------:R-:W-:Y:S01]  /*11a0*/  UMOV UR5, 0x400 ;  /* 0x0000040000057882 */ /* 0x000fe20000000000 */
[----:B--2---:R-:W-:Y:S01]  /*11b0*/  IMAD.U32 R2, RZ, RZ, UR7 ;  /* 0x00000007ff027e24 */ /* 0x004fe2000f8e00ff */
[----:B-1----:R-:W-:-:S10]  /*11c0*/  ULEA UR5, UR6, UR5, 0x18 ;  /* 0x0000000506057291 */ /* 0x002fd4000f8ec0ff */
[----:B------:R0:W-:Y:S02]  /*11d0*/  @P0 ATOMS.ADD RZ, [UR5], R2 ;  /* 0x00000002ffff098c */ /* 0x0001e40008000005 */
.L_x_22:
[----:B------:R-:W-:Y:S05]  /*11e0*/  BSYNC.RECONVERGENT B0 ;  /* 0x0000000000007941 */ /* 0x000fea0003800200 */
.L_x_21:
[----:B------:R-:W1:Y:S08]  /*11f0*/  S2UR UR6, SR_CgaCtaId ;  /* 0x00000000000679c3 */ /* 0x000e700000008800 */
[----:B------:R-:W-:Y:S06]  /*1200*/  BAR.SYNC.DEFER_BLOCKING 0x0 ;  /* 0x0000000000007b1d */ /* 0x000fec0000010000 */
[----:B------:R-:W-:-:S02]  /*1210*/  UMOV UR5, 0x400 ;  /* 0x0000040000057882 */ /* 0x000fc40000000000 */
[----:B-1----:R-:W-:-:S09]  /*1220*/  ULEA UR5, UR6, UR5, 0x18 ;  /* 0x0000000506057291 */ /* 0x002fd2000f8ec0ff */
[----:B------:R-:W1:Y:S02]  /*1230*/  LDS R8, [UR5] ;  /* 0x00000005ff087984 */ /* 0x000e640008000800 */
[----:B-1----:R-:W-:-:S13]  /*1240*/  ISETP.NE.AND P0, PT, R8, RZ, PT ;  /* 0x000000ff0800720c */ /* 0x002fda0003f05270 */
[----:B------:R-:W-:Y:S05]  /*1250*/  @P0 BRA `(.L_x_23) ;  /* 0x00000000005c0947 */ /* 0x000fea0003800000 */
[----:B------:R-:W1:Y:S01]  /*1260*/  LDCU UR5, c[0x0][0x398] ;  /* 0x00007300ff0577ac */ /* 0x000e620008000800 */
[----:B------:R-:W-:Y:S01]  /*1270*/  BSSY.RECONVERGENT B0, `(.L_x_24) ;  /* 0x0000013000007945 */ /* 0x000fe20003800200 */
[----:B-1----:R-:W-:-:S13]  /*1280*/  ISETP.GE.AND P0, PT, R0, UR5, PT ;  /* 0x0000000500007c0c */ /* 0x002fda000bf06270 */
[----:B------:R-:W-:Y:S05]  /*1290*/  @P0 BRA `(.L_x_25) ;  /* 0x0000000000400947 */ /* 0x000fea0003800000 */
[----:B------:R-:W1:Y:S01]  /*12a0*/  LDC R17, c[0x0][0x388] ;  /* 0x0000e200ff117b82 */ /* 0x000e620000000800 */
[--C-:B------:R-:W-:Y:S01]  /*12b0*/  SHF.R.S32.HI R3, RZ, 0x1f, R4.reuse ;  /* 0x0000001fff037819 */ /* 0x100fe20000011404 */
[----:B------:R-:W-:Y:S01]  /*12c0*/  IMAD.MOV.U32 R19, RZ, RZ, 0x7fffffff ;  /* 0x7fffffffff137424 */ /* 0x000fe200078e00ff */
[----:B------:R-:W-:Y:S01]  /*12d0*/  MOV R15, R0 ;  /* 0x00000000000f7202 */ /* 0x000fe20000000f00 */
[----:B0-----:R-:W-:-:S04]  /*12e0*/  IMAD.MOV.U32 R2, RZ, RZ, R4 ;  /* 0x000000ffff027224 */ /* 0x001fc800078e0004 */
[----:B------:R-:W0:Y:S03]  /*12f0*/  LDC.64 R8, c[0x0][0x3a0] ;  /* 0x0000e800ff087b82 */ /* 0x000e260000000a00 */
.L_x_26:
[----:B--2---:R-:W-:Y:S01]  /*1300*/  SHF.R.S32.HI R12, RZ, 0x1f, R15 ;  /* 0x0000001fff0c7819 */ /* 0x004fe2000001140f */
[----:B-1----:R-:W-:-:S04]  /*1310*/  IMAD.WIDE.U32 R10, R15, R17, R2 ;  /* 0x000000110f0a7225 */ /* 0x002fc800078e0002 */
[----:B------:R-:W-:Y:S01]  /*1320*/  IMAD R13, R12, R17, RZ ;  /* 0x000000110c0d7224 */ /* 0x000fe200078e02ff */
[----:B0-----:R-:W-:Y:S01]  /*1330*/  LEA R12, P0, R10, R8, 0x2 ;  /* 0x000000080a0c7211 */ /* 0x001fe200078010ff */
[----:B------:R-:W-:Y:S02]  /*1340*/  VIADD R15, R15, UR13 ;  /* 0x0000000d0f0f7c36 */ /* 0x000fe40008000000 */
[----:B------:R-:W-:-:S05]  /*1350*/  IMAD.IADD R11, R11, 0x1, R13 ;  /* 0x000000010b0b7824 */ /* 0x000fca00078e020d */
[----:B------:R-:W-:Y:S02]  /*1360*/  LEA.HI.X R13, R10, R9, R11, 0x2, P0 ;  /* 0x000000090a0d7211 */ /* 0x000fe400000f140b */
[----:B------:R-:W-:-:S03]  /*1370*/  ISETP.GE.AND P0, PT, R15, UR5, PT ;  /* 0x000000050f007c0c */ /* 0x000fc6000bf06270 */
[----:B------:R2:W-:Y:S10]  /*1380*/  STG.E desc[UR8][R12.64], R19 ;  /* 0x000000130c007986 */ /* 0x0005f4000c101908 */
[----:B------:R-:W-:Y:S05]  /*1390*/  @!P0 BRA `(.L_x_26) ;  /* 0xfffffffc00d88947 */ /* 0x000fea000383ffff */
.L_x_25:
[----:B------:R-:W-:Y:S05]  /*13a0*/  BSYNC.RECONVERGENT B0 ;  /* 0x0000000000007941 */ /* 0x000fea0003800200 */
.L_x_24:
[----:B------:R-:W-:Y:S06]  /*13b0*/  BAR.SYNC.DEFER_BLOCKING 0x0 ;  /* 0x0000000000007b1d */ /* 0x000fec0000010000 */
[----:B------:R-:W-:Y:S05]  /*13c0*/  BRA `(.L_x_27) ;  /* 0x00000008000c7947 */ /* 0x000fea0003800000 */
.L_x_23:
[----:B------:R-:W-:-:S09]  /*13d0*/  UISETP.GE.AND UP0, UPT, UR4, 0x1, UPT ;  /* 0x000000010400788c */ /* 0x000fd2000bf06270 */
[----:B------:R-:W-:Y:S05]  /*13e0*/  BRA.U !UP0, `(.L_x_28) ;  /* 0x0000000108c07547 */ /* 0x000fea000b800000 */
[----:B------:R-:W-:-:S05]  /*13f0*/  UMOV UR12, 0x2 ;  /* 0x00000002000c7882 */ /* 0x000fca0000000000 */
.L_x_36:
[----:B------:R-:W-:-:S04]  /*1400*/  USHF.R.S32.HI UR5, URZ, 0x1, UR12 ;  /* 0x00000001ff057899 */ /* 0x000fc8000801140c */
[----:B------:R-:W-:-:S09]  /*1410*/  UISETP.GE.AND UP0, UPT, UR5, 0x1, UPT ;  /* 0x000000010500788c */ /* 0x000fd2000bf06270 */
[----:B0-----:R-:W-:Y:S05]  /*1420*/  BRA.U !UP0, `(.L_x_29) ;  /* 0x0000000108a47547 */ /* 0x001fea000b800000 */
.L_x_35:
[----:B------:R-:W-:Y:S01]  /*1430*/  ISETP.GT.AND P0, PT, R0, UR4, PT ;  /* 0x0000000400007c0c */ /* 0x000fe2000bf04270 */
[----:B------:R-:W-:-:S12]  /*1440*/  BSSY.RECONVERGENT B0, `(.L_x_30) ;  /* 0x0000022000007945 */ /* 0x000fd80003800200 */
[----:B0-----:R-:W-:Y:S05]  /*1450*/  @P0 BRA `(.L_x_31) ;  /* 0x0000000000800947 */ /* 0x001fea0003800000 */
[----:B0-----:R-:W-:-:S07]  /*1460*/  IMAD.MOV.U32 R2, RZ, RZ, R0 ;  /* 0x000000ffff027224 */ /* 0x001fce00078e0000 */
.L_x_34:
[----:B0-----:R-:W-:Y:S01]  /*1470*/  LOP3.LUT R3, R2, UR5, RZ, 0x3c, !PT ;  /* 0x0000000502037c12 */ /* 0x001fe2000f8e3cff */
[----:B------:R-:W-:Y:S03]  /*1480*/  BSSY.RECONVERGENT B1, `(.L_x_32) ;  /* 0x000001a000017945 */ /* 0x000fe60003800200 */
[----:B------:R-:W-:-:S13]  /*1490*/  ISETP.GT.U32.AND P0, PT, R3, R2, PT ;  /* 0x000000020300720c */ /* 0x000fda0003f04070 */
[----:B------:R-:W-:Y:S05]  /*14a0*/  @!P0 BRA `(.L_x_33) ;  /* 0x00000000005c8947 */ /* 0x000fea0003800000 */
[----:B------:R-:W0:Y:S01]  /*14b0*/  S2UR UR7, SR_CgaCtaId ;  /* 0x00000000000779c3 */ /* 0x000e220000008800 */
[----:B------:R-:W-:Y:S02]  /*14c0*/  UMOV UR6, 0x400 ;  /* 0x0000040000067882 */ /* 0x000fe40000000000 */
[----:B------:R-:W-:-:S04]  /*14d0*/  UIADD3 UR6, UPT, UPT, UR6, 0x10, URZ ;  /* 0x0000001006067890 */ /* 0x000fc8000fffe0ff */
[----:B0-----:R-:W-:-:S06]  /*14e0*/  ULEA UR6, UR7, UR6, 0x18 ;  /* 0x0000000607067291 */ /* 0x001fcc000f8ec0ff */
[----:B------:R-:W-:Y:S02]  /*14f0*/  LEA R12, R2, UR6, 0x2 ;  /* 0x00000006020c7c11 */ /* 0x000fe4000f8e10ff */
[----:B------:R-:W-:-:S03]  /*1500*/  LEA R16, R3, UR6, 0x2 ;  /* 0x0000000603107c11 */ /* 0x000fc6000f8e10ff */
[----:B------:R-:W0:Y:S04]  /*1510*/  LDS R14, [R12] ;  /* 0x000000000c0e7984 */ /* 0x000e280000000800 */
[----:B------:R-:W1:Y:S01]  /*1520*/  LDS R11, [R16] ;  /* 0x00000000100b7984 */ /* 0x000e620000000800 */
[----:B0-----:R-:W-:Y:S02]  /*1530*/  FSETP.NAN.AND P1, PT, R14, R14, PT ;  /* 0x0000000e0e00720b */ /* 0x001fe40003f28000 */
[----:B-1----:R-:W-:-:S04]  /*1540*/  FSETP.NAN.AND P0, PT, R11, R11, PT ;  /* 0x0000000b0b00720b */ /* 0x002fc80003f08000 */
[----:B------:R-:W-:-:S04]  /*1550*/  FSETP.NAN.AND P2, PT, R14, R14, P0 ;  /* 0x0000000e0e00720b */ /* 0x000fc80000748000 */
[----:B------:R-:W-:-:S03]  /*1560*/  FSEL R3, R14, R11, P2 ;  /* 0x0000000b0e037208 */ /* 0x000fc60001000000 */
[CC--:B------:R-:W-:Y:S02]  /*1570*/  @!P1 FSETP.GTU.AND P3, PT, R14.reuse, R11.reuse, PT ;  /* 0x0000000b0e00920b */ /* 0x0c0fe40003f6c000 */
[CC--:B------:R-:W-:Y:S02]  /*1580*/  @!P1 FSEL R9, R14.reuse, R11.reuse, P0 ;  /* 0x0000000b0e099208 */ /* 0x0c0fe40000000000 */
[C---:B------:R-:W-:Y:S02]  /*1590*/  @!P1 FSETP.NAN.XOR P0, PT, R11.reuse, R11, !P3 ;  /* 0x0000000b0b00920b */ /* 0x040fe40005f08800 */
[----:B------:R-:W-:Y:S02]  /*15a0*/  FSEL R10, R11, R14, P2 ;  /* 0x0000000e0b0a7208 */ /* 0x000fe40001000000 */
[----:B------:R-:W-:Y:S02]  /*15b0*/  @!P1 FSEL R3, R14, R9, !P3 ;  /* 0x000000090e039208 */ /* 0x000fe40005800000 */
[----:B------:R-:W-:-:S02]  /*15c0*/  LOP3.LUT P2, RZ, R2, UR12, RZ, 0xc0, !PT ;  /* 0x0000000c02ff7c12 */ /* 0x000fc4000f84c0ff */
[----:B------:R-:W-:-:S04]  /*15d0*/  @!P1 FSEL R10, R11, R14, P0 ;  /* 0x0000000e0b0a9208 */ /* 0x000fc80000000000 */
[----:B------:R-:W-:Y:S02]  /*15e0*/  FSEL R9, R3, R10, !P2 ;  /* 0x0000000a03097208 */ /* 0x000fe40005000000 */
[----:B------:R-:W-:-:S03]  /*15f0*/  FSEL R3, R10, R3, !P2 ;  /* 0x000000030a037208 */ /* 0x000fc60005000000 */
[----:B------:R0:W-:Y:S04]  /*1600*/  STS [R12], R9 ;  /* 0x000000090c007388 */ /* 0x0001e80000000800 */
[----:B------:R0:W-:Y:S02]  /*1610*/  STS [R16], R3 ;  /* 0x0000000310007388 */ /* 0x0001e40000000800 */
.L_x_33:
[----:B------:R-:W-:Y:S05]  /*1620*/  BSYNC.RECONVERGENT B1 ;  /* 0x0000000000017941 */ /* 0x000fea0003800200 */
.L_x_32:
[----:B------:R-:W-:-:S05]  /*1630*/  VIADD R2, R2, UR13 ;  /* 0x0000000d02027c36 */ /* 0x000fca0008000000 */
[----:B------:R-:W-:-:S13]  /*1640*/  ISETP.GT.AND P0, PT, R2, UR4, PT ;  /* 0x0000000402007c0c */ /* 0x000fda000bf04270 */
[----:B------:R-:W-:Y:S05]  /*1650*/  @!P0 BRA `(.L_x_34) ;  /* 0xfffffffc00848947 */ /* 0x000fea000383ffff */
.L_x_31:
[----:B------:R-:W-:Y:S05]  /*1660*/  BSYNC.RECONVERGENT B0 ;  /* 0x0000000000007941 */ /* 0x000fea0003800200 */
.L_x_30:
[----:B------:R-:W-:Y:S01]  /*1670*/  BAR.SYNC.DEFER_BLOCKING 0x0 ;  /* 0x0000000000007b1d */ /* 0x000fe20000010000 */
[----:B------:R-:W-:Y:S02]  /*1680*/  UISETP.GT.U32.AND UP0, UPT, UR5, 0x1, UPT ;  /* 0x000000010500788c */ /* 0x000fe4000bf04070 */
[----:B------:R-:W-:-:S07]  /*1690*/  USHF.R.U32.HI UR6, URZ, 0x1, UR5 ;  /* 0x00000001ff067899 */ /* 0x000fce0008011605 */
[----:B------:R-:W-:Y:S01]  /*16a0*/  UMOV UR5, UR6 ;  /* 0x0000000600057c82 */ /* 0x000fe20008000000 */
[----:B------:R-:W-:Y:S05]  /*16b0*/  BRA.U UP0, `(.L_x_35) ;  /* 0xfffffffd005c7547 */ /* 0x000fea000b83ffff */
.L_x_29:
[----:B------:R-:W-:-:S04]  /*16c0*/  USHF.L.U32 UR12, UR12, 0x1, URZ ;  /* 0x000000010c0c7899 */ /* 0x000fc800080006ff */
[----:B------:R-:W-:-:S09]  /*16d0*/  UISETP.GT.AND UP0, UPT, UR12, UR11, UPT ;  /* 0x0000000b0c00728c */ /* 0x000fd2000bf04270 */
[----:B------:R-:W-:Y:S05]  /*16e0*/  BRA.U !UP0, `(.L_x_36) ;  /* 0xfffffffd08447547 */ /* 0x000fea000b83ffff */
.L_x_28:
[----:B------:R-:W1:Y:S01]  /*16f0*/  LDCU UR5, c[0x0][0x398] ;  /* 0x00007300ff0577ac */ /* 0x000e620008000800 */
[----:B------:R-:W-:Y:S01]  /*1700*/  BSSY.RECONVERGENT B0, `(.L_x_37) ;  /* 0x000004e000007945 */ /* 0x000fe20003800200 */
[----:B------:R-:W2:Y:S01]  /*1710*/  LDCU UR7, c[0x0][0x388] ;  /* 0x00007100ff0777ac */ /* 0x000ea20008000800 */
[----:B------:R-:W3:Y:S01]  /*1720*/  LDCU UR6, c[0x0][0x388] ;  /* 0x00007100ff0677ac */ /* 0x000ee20008000800 */
[----:B------:R-:W4:Y:S01]  /*1730*/  LDCU.64 UR16, c[0x0][0x3a0] ;  /* 0x00007400ff1077ac */ /* 0x000f220008000a00 */
[----:B------:R-:W0:Y:S01]  /*1740*/  LDCU.64 UR14, c[0x0][0x3a0] ;  /* 0x00007400ff0e77ac */ /* 0x000e220008000a00 */
[----:B-1----:R-:W-:-:S13]  /*1750*/  ISETP.GE.AND P0, PT, R0, UR5, PT ;  /* 0x0000000500007c0c */ /* 0x002fda000bf06270 */
[----:B0-234-:R-:W-:Y:S05]  /*1760*/  @P0 BRA `(.L_x_38) ;  /* 0x00000004001c0947 */ /* 0x01dfea0003800000 */
[----:B------:R-:W0:Y:S01]  /*1770*/  LDC R11, c[0x0][0x38c] ;  /* 0x0000e300ff0b7b82 */ /* 0x000e220000000800 */
[----:B------:R-:W-:Y:S02]  /*1780*/  SHF.R.S32.HI R9, RZ, 0x1f, R4 ;  /* 0x0000001fff097819 */ /* 0x000fe40000011404 */
[----:B0-----:R-:W-:-:S13]  /*1790*/  ISETP.NE.AND P0, PT, R8, R11, PT ;  /* 0x0000000b0800720c */ /* 0x001fda0003f05270 */
[----:B------:R-:W-:Y:S05]  /*17a0*/  @!P0 BRA `(.L_x_39) ;  /* 0x0000000000908947 */ /* 0x000fea0003800000 */
[----:B------:R-:W0:Y:S01]  /*17b0*/  S2R R12, SR_CgaCtaId ;  /* 0x00000000000c7919 */ /* 0x000e220000008800 */
[----:B------:R-:W1:Y:S01]  /*17c0*/  LDC.64 R2, c[0x0][0x390] ;  /* 0x0000e400ff027b82 */ /* 0x000e620000000a00 */
[----:B------:R-:W-:Y:S01]  /*17d0*/  MOV R10, 0x400 ;  /* 0x00000400000a7802 */ /* 0x000fe20000000f00 */
[----:B------:R-:W-:Y:S01]  /*17e0*/  BSSY.RECONVERGENT B1, `(.L_x_40) ;  /* 0x000001f000017945 */ /* 0x000fe20003800200 */
[----:B------:R-:W-:-:S03]  /*17f0*/  IMAD.MOV.U32 R13, RZ, RZ, R0 ;  /* 0x000000ffff0d7224 */ /* 0x000fc600078e0000 */
[----:B------:R-:W-:Y:S02]  /*1800*/  VIADD R11, R10, 0x10 ;  /* 0x000000100a0b7836 */ /* 0x000fe40000000000 */
[----:B------:R-:W-:-:S03]  /*1810*/  VIADD R10, R8, 0xffffffff ;  /* 0xffffffff080a7836 */ /* 0x000fc60000000000 */
[----:B0-----:R-:W-:Y:S02]  /*1820*/  LEA R11, R12, R11, 0x18 ;  /* 0x0000000b0c0b7211 */ /* 0x001fe400078ec0ff */
[----:B------:R-:W-:-:S07]  /*1830*/  I2FP.F32.S32 R12, R8 ;  /* 0x00000008000c7245 */ /* 0x000fce0000201400 */
.L_x_41:
[----:B-1----:R-:W-:-:S06]  /*1840*/  IMAD.WIDE R14, R13, 0x4, R2 ;  /* 0x000000040d0e7825 */ /* 0x002fcc00078e0202 */
[----:B0-----:R0:W2:Y:S01]  /*1850*/  LDG.E.CONSTANT R14, desc[UR8][R14.64] ;  /* 0x000000080e0e7981 */ /* 0x0010a2000c1e9900 */
[----:B------:R-:W-:Y:S01]  /*1860*/  SHF.R.S32.HI R20, RZ, 0x1f, R13 ;  /* 0x0000001fff147819 */ /* 0x000fe2000001140d */
[----:B0-----:R-:W-:Y:S02]  /*1870*/  IMAD.MOV.U32 R15, RZ, RZ, R9 ;  /* 0x000000ffff0f7224 */ /* 0x001fe400078e0009 */
[----:B--2---:R-:W-:Y:S01]  /*1880*/  FMUL R17, R14, 0.0099999997764825820923 ;  /* 0x3c23d70a0e117820 */ /* 0x004fe20000400000 */
[----:B------:R-:W-:-:S03]  /*1890*/  IMAD.MOV.U32 R14, RZ, RZ, R4 ;  /* 0x000000ffff0e7224 */ /* 0x000fc600078e0004 */
[----:B------:R-:W-:Y:S01]  /*18a0*/  FFMA R17, R12, R17, 0.5 ;  /* 0x3f0000000c117423 */ /* 0x000fe20000000011 */
[----:B------:R-:W-:-:S04]  /*18b0*/  IMAD.WIDE.U32 R14, R13, UR6, R14 ;  /* 0x000000060d0e7c25 */ /* 0x000fc8000f8e000e */
[----:B------:R-:W-:Y:S01]  /*18c0*/  VIADD R13, R13, UR13 ;  /* 0x0000000d0d0d7c36 */ /* 0x000fe20008000000 */
[----:B------:R-:W0:Y:S02]  /*18d0*/  FRND.FLOOR R17, R17 ;  /* 0x0000001100117307 */ /* 0x000e240000205000 */
[----:B0-----:R-:W-:Y:S01]  /*18e0*/  FADD R16, R17, -1 ;  /* 0xbf80000011107421 */ /* 0x001fe20000000000 */
[----:B------:R-:W-:-:S05]  /*18f0*/  IMAD R17, R20, UR6, RZ ;  /* 0x0000000614117c24 */ /* 0x000fca000f8e02ff */
[----:B------:R-:W0:Y:S01]  /*1900*/  F2I.TRUNC.NTZ R19, R16 ;  /* 0x0000001000137305 */ /* 0x000e22000020f100 */
[----:B------:R-:W-:Y:S01]  /*1910*/  IMAD.IADD R15, R15, 0x1, R17 ;  /* 0x000000010f0f7824 */ /* 0x000fe200078e0211 */
[C---:B0-----:R-:W-:Y:S02]  /*1920*/  ISETP.GE.AND P1, PT, R19.reuse, R8, PT ;  /* 0x000000081300720c */ /* 0x041fe40003f26270 */
[C---:B------:R-:W-:Y:S02]  /*1930*/  ISETP.GT.AND P0, PT, R19.reuse, RZ, PT ;  /* 0x000000ff1300720c */ /* 0x040fe40003f04270 */
[----:B------:R-:W-:-:S04]  /*1940*/  SEL R19, R19, R10, !P1 ;  /* 0x0000000a13137207 */ /* 0x000fc80004800000 */
[----:B------:R-:W-:Y:S02]  /*1950*/  SEL R18, R19, RZ, P0 ;  /* 0x000000ff13127207 */ /* 0x000fe40000000000 */
[----:B------:R-:W-:-:S03]  /*1960*/  LEA R16, P0, R14, UR14, 0x2 ;  /* 0x0000000e0e107c11 */ /* 0x000fc6000f8010ff */
[----:B------:R-:W-:Y:S01]  /*1970*/  IMAD R18, R18, 0x4, R11 ;  /* 0x0000000412127824 */ /* 0x000fe200078e020b */
[----:B------:R-:W-:Y:S02]  /*1980*/  LEA.HI.X R17, R14, UR15, R15, 0x2, P0 ;  /* 0x0000000f0e117c11 */ /* 0x000fe400080f140f */
[----:B------:R-:W-:Y:S02]  /*1990*/  ISETP.GE.AND P0, PT, R13, UR5, PT ;  /* 0x000000050d007c0c */ /* 0x000fe4000bf06270 */
[----:B------:R-:W0:Y:S04]  /*19a0*/  LDS R19, [R18] ;  /* 0x0000000012137984 */ /* 0x000e280000000800 */
[----:B0-----:R0:W-:Y:S07]  /*19b0*/  STG.E desc[UR8][R16.64], R19 ;  /* 0x0000001310007986 */ /* 0x0011ee000c101908 */
[----:B------:R-:W-:Y:S05]  /*19c0*/  @!P0 BRA `(.L_x_41) ;  /* 0xfffffffc009c8947 */ /* 0x000fea000383ffff */
[----:B------:R-:W-:Y:S05]  /*19d0*/  BSYNC.RECONVERGENT B1 ;  /* 0x0000000000017941 */ /* 0x000fea0003800200 */
.L_x_40:
[----:B------:R-:W-:Y:S05]  /*19e0*/  BRA `(.L_x_38) ;  /* 0x00000000007c7947 */ /* 0x000fea0003800000 */
.L_x_39:
[----:B------:R-:W0:Y:S01]  /*19f0*/  S2R R15, SR_CgaCtaId ;  /* 0x00000000000f7919 */ /* 0x000e220000008800 */
[----:B------:R-:W1:Y:S01]  /*1a00*/  LDC.64 R2, c[0x0][0x390] ;  /* 0x0000e400ff027b82 */ /* 0x000e620000000a00 */
[----:B------:R-:W-:Y:S01]  /*1a10*/  MOV R8, 0x400 ;  /* 0x0000040000087802 */ /* 0x000fe20000000f00 */
[----:B------:R-:W-:-:S04]  /*1a20*/  IMAD.MOV.U32 R13, RZ, RZ, R0 ;  /* 0x000000ffff0d7224 */ /* 0x000fc800078e0000 */
[----:B------:R-:W-:-:S05]  /*1a30*/  VIADD R8, R8, 0x10 ;  /* 0x0000001008087836 */ /* 0x000fca0000000000 */
[----:B0-----:R-:W-:-:S07]  /*1a40*/  LEA R8, R15, R8, 0x18 ;  /* 0x000000080f087211 */ /* 0x001fce00078ec0ff */
.L_x_42:
[----:B-1----:R-:W-:-:S06]  /*1a50*/  IMAD.WIDE R14, R13, 0x4, R2 ;  /* 0x000000040d0e7825 */ /* 0x002fcc00078e0202 */
[----:B0-----:R0:W2:Y:S02]  /*1a60*/  LDG.E.CONSTANT R14, desc[UR8][R14.64] ;  /* 0x000000080e0e7981 */ /* 0x0010a4000c1e9900 */
[----:B0-----:R-:W-:Y:S02]  /*1a70*/  IMAD.MOV.U32 R15, RZ, RZ, R9 ;  /* 0x000000ffff0f7224 */ /* 0x001fe400078e0009 */
[----:B--2---:R-:W-:Y:S01]  /*1a80*/  FMUL R10, R14, 0.0099999997764825820923 ;  /* 0x3c23d70a0e0a7820 */ /* 0x004fe20000400000 */
[----:B------:R-:W-:-:S03]  /*1a90*/  IMAD.MOV.U32 R14, RZ, RZ, R4 ;  /* 0x000000ffff0e7224 */ /* 0x000fc600078e0004 */
[----:B------:R-:W-:Y:S01]  /*1aa0*/  FFMA R10, R5, R10, 0.5 ;  /* 0x3f000000050a7423 */ /* 0x000fe2000000000a */
[----:B------:R-:W-:-:S05]  /*1ab0*/  IMAD.WIDE.U32 R14, R13, UR7, R14 ;  /* 0x000000070d0e7c25 */ /* 0x000fca000f8e000e */
[----:B------:R-:W0:Y:S02]  /*1ac0*/  FRND.FLOOR R10, R10 ;  /* 0x0000000a000a7307 */ /* 0x000e240000205000 */
[----:B0-----:R-:W-:-:S06]  /*1ad0*/  FADD R12, R10, -1 ;  /* 0xbf8000000a0c7421 */ /* 0x001fcc0000000000 */
[----:B------:R-:W0:Y:S02]  /*1ae0*/  F2I.TRUNC.NTZ R12, R12 ;  /* 0x0000000c000c7305 */ /* 0x000e24000020f100 */
[C---:B0-----:R-:W-:Y:S02]  /*1af0*/  ISETP.GE.AND P1, PT, R12.reuse, R11, PT ;  /* 0x0000000b0c00720c */ /* 0x041fe40003f26270 */
[C---:B------:R-:W-:Y:S02]  /*1b00*/  ISETP.GT.AND P0, PT, R12.reuse, RZ, PT ;  /* 0x000000ff0c00720c */ /* 0x040fe40003f04270 */
[----:B------:R-:W-:-:S04]  /*1b10*/  SEL R16, R12, UR10, !P1 ;  /* 0x0000000a0c107c07 */ /* 0x000fc8000c800000 */
[----:B------:R-:W-:Y:S02]  /*1b20*/  SEL R17, R16, RZ, P0 ;  /* 0x000000ff10117207 */ /* 0x000fe40000000000 */
[----:B------:R-:W-:Y:S01]  /*1b30*/  SHF.R.S32.HI R16, RZ, 0x1f, R13 ;  /* 0x0000001fff107819 */ /* 0x000fe2000001140d */
[----:B------:R-:W-:Y:S02]  /*1b40*/  VIADD R13, R13, UR13 ;  /* 0x0000000d0d0d7c36 */ /* 0x000fe40008000000 */
[----:B------:R-:W-:Y:S02]  /*1b50*/  IMAD R18, R17, 0x4, R8 ;  /* 0x0000000411127824 */ /* 0x000fe400078e0208 */
[----:B------:R-:W-:Y:S01]  /*1b60*/  IMAD R17, R16, UR7, RZ ;  /* 0x0000000710117c24 */ /* 0x000fe2000f8e02ff */
[----:B------:R-:W-:Y:S02]  /*1b70*/  LEA R16, P0, R14, UR16, 0x2 ;  /* 0x000000100e107c11 */ /* 0x000fe4000f8010ff */
[----:B------:R-:W0:Y:S01]  /*1b80*/  LDS R19, [R18] ;  /* 0x0000000012137984 */ /* 0x000e220000000800 */
[----:B------:R-:W-:-:S05]  /*1b90*/  IMAD.IADD R15, R15, 0x1, R17 ;  /* 0x000000010f0f7824 */ /* 0x000fca00078e0211 */
[----:B------:R-:W-:Y:S02]  /*1ba0*/  LEA.HI.X R17, R14, UR17, R15, 0x2, P0 ;  /* 0x000000110e117c11 */ /* 0x000fe400080f140f */
[----:B------:R-:W-:-:S03]  /*1bb0*/  ISETP.GE.AND P0, PT, R13, UR5, PT ;  /* 0x000000050d007c0c */ /* 0x000fc6000bf06270 */
[----:B0-----:R0:W-:Y:S10]  /*1bc0*/  STG.E desc[UR8][R16.64], R19 ;  /* 0x0000001310007986 */ /* 0x0011f4000c101908 */
[----:B------:R-:W-:Y:S05]  /*1bd0*/  @!P0 BRA `(.L_x_42) ;  /* 0xfffffffc009c8947 */ /* 0x000fea000383ffff */
.L_x_38:
[----:B------:R-:W-:Y:S05]  /*1be0*/  BSYNC.RECONVERGENT B0 ;  /* 0x0000000000007941 */ /* 0x000fea0003800200 */
.L_x_37:
[----:B------:R-:W-:Y:S06]  /*1bf0*/  BAR.SYNC.DEFER_BLOCKING 0x0 ;  /* 0x0000000000007b1d */ /* 0x000fec0000010000 */
.L_x_27:
[----:B------:R-:W1:Y:S01]  /*1c00*/  LDCU UR5, c[0x0][0x388] ;  /* 0x00007100ff0577ac */ /* 0x000e620008000800 */
[----:B------:R-:W-:-:S05]  /*1c10*/  IMAD.IADD R4, R7, 0x1, R4 ;  /* 0x0000000107047824 */ /* 0x000fca00078e0204 */
[----:B-1----:R-:W-:-:S13]  /*1c20*/  ISETP.GE.AND P0, PT, R4, UR5, PT ;  /* 0x0000000504007c0c */ /* 0x002fda000bf06270 */
[----:B------:R-:W-:Y:S05]  /*1c30*/  @!P0 BRA `(.L_x_43) ;  /* 0xfffffff000508947 */ /* 0x000fea000383ffff */
[----:B------:R-:W-:Y:S05]  /*1c40*/  EXIT ;  /* 0x000000000000794d */ /* 0x000fea0003800000 */
.L_x_44:
[----:B------:R-:W-:-:S00]  /*1c50*/  BRA `(.L_x_44) ;  /* 0xfffffffc00fc7947 */ /* 0x000fc0000383ffff */
[----:B------:R-:W-:-:S00]  /*1c60*/  NOP ;  /* 0x0000000000007918 */ /* 0x000fc00000000000 */
        /* <DEDUP_REMOVED lines=9> */
.L_x_152:


//--------------------- .text.percentile_nearest_rank_many_series_one_param_time_major_f32 --------------------------
	.section	.text.percentile_nearest_rank_many_series_one_param_time_major_f32,"ax",@progbits
	.align	128
        .global         percentile_nearest_rank_many_series_one_param_time_major_f32
        .type           percentile_nearest_rank_many_series_one_param_time_major_f32,@function
        .size           percentile_nearest_rank_many_series_one_param_time_major_f32,(.L_x_153 - percentile_nearest_rank_many_series_one_param_time_major_f32)
        .other          percentile_nearest_rank_many_series_one_param_time_major_f32,@"STO_CUDA_ENTRY STV_DEFAULT"
percentile_nearest_rank_many_series_one_param_time_major_f32:
.text.percentile_nearest_rank_many_series_one_param_time_major_f32:
[----:B------:R-:W-:Y:S01]  /*0000*/  LDC R1, c[0x0][0x37c] ;  /* 0x0000df00ff017b82 */ /* 0x000fe20000000800 */
[----:B------:R-:W0:Y:S07]  /*0010*/  S2R R11, SR_TID.X ;  /* 0x00000000000b7919 */ /* 0x000e2e0000002100 */
[----:B------:R-:W0:Y:S08]  /*0020*/  S2UR UR4, SR_CTAID.X ;  /* 0x00000000000479c3 */ /* 0x000e300000002500 */
[----:B------:R-:W0:Y:S08]  /*0030*/  LDC R10, c[0x0][0x360] ;  /* 0x0000d800ff0a7b82 */ /* 0x000e300000000800 */
[----:B------:R-:W1:Y:S01]  /*0040*/  LDC R0, c[0x0][0x388] ;  /* 0x0000e200ff007b82 */ /* 0x000e620000000800 */
[----:B0-----:R-:W-:-:S05]  /*0050*/  IMAD R10, R10, UR4, R11 ;  /* 0x000000040a0a7c24 */ /* 0x001fca000f8e020b */
[----:B-1----:R-:W-:-:S13]  /*0060*/  ISETP.GE.AND P0, PT, R10, R0, PT ;  /* 0x000000000a00720c */ /* 0x002fda0003f06270 */
[----:B------:R-:W-:Y:S05]  /*0070*/  @P0 EXIT ;  /* 0x000000000000094d */ /* 0x000fea0003800000 */
[----:B------:R-:W0:Y:S01]  /*0080*/  LDC.64 R4, c[0x0][0x398] ;  /* 0x0000e600ff047b82 */ /* 0x000e220000000a00 */
[----:B------:R-:W1:Y:S01]  /*0090*/  LDCU.64 UR4, c[0x0][0x358] ;  /* 0x00006b00ff0477ac */ /* 0x000e620008000a00 */
[----:B------:R-:W2:Y:S06]  /*00a0*/  LDCU UR7, c[0x0][0x390] ;  /* 0x00007200ff0777ac */ /* 0x000eac0008000800 */
[----:B------:R-:W3:Y:S01]  /*00b0*/  LDC R3, c[0x0][0x38c] ;  /* 0x0000e300ff037b82 */ /* 0x000ee20000000800 */
[----:B------:R-:W4:Y:S01]  /*00c0*/  LDCU.64 UR12, c[0x0][0x3a0] ;  /* 0x00007400ff0c77ac */ /* 0x000f220008000a00 */
[----:B0-----:R-:W-:-:S05]  /*00d0*/  IMAD.WIDE R4, R10, 0x4, R4 ;  /* 0x000000040a047825 */ /* 0x001fca00078e0204 */
[----:B-1----:R-:W3:Y:S01]  /*00e0*/  LDG.E.CONSTANT R2, desc[UR4][R4.64] ;  /* 0x0000000404027981 */ /* 0x002ee2000c1e9900 */
[----:B--2---:R-:W-:Y:S02]  /*00f0*/  ISETP.LT.AND P1, PT, RZ, UR7, PT ;  /* 0x00000007ff007c0c */ /* 0x004fe4000bf21270 */
[----:B------:R-:W-:Y:S02]  /*0100*/  SHF.R.S32.HI R11, RZ, 0x1f, R10 ;  /* 0x0000001fff0b7819 */ /* 0x000fe4000001140a */
[----:B---3--:R-:W-:-:S04]  /*0110*/  ISETP.GE.AND P0, PT, R2, R3, PT ;  /* 0x000000030200720c */ /* 0x008fc80003f06270 */
[----:B------:R-:W-:-:S13]  /*0120*/  ISETP.LT.OR P0, PT, R2, RZ, P0 ;  /* 0x000000ff0200720c */ /* 0x000fda0000701670 */
[----:B----4-:R-:W-:Y:S05]  /*0130*/  @!P0 BRA P1, `(.L_x_45) ;  /* 0x0000000400848947 */ /* 0x010fea0000800000 */
[----:B------:R-:W-:-:S13]  /*0140*/  ISETP.GE.AND P0, PT, R3, 0x1, PT ;  /* 0x000000010300780c */ /* 0x000fda0003f06270 */
[----:B------:R-:W-:Y:S05]  /*0150*/  @!P0 EXIT ;  /* 0x000000000000894d */ /* 0x000fea0003800000 */
[C---:B------:R-:W-:Y:S01]  /*0160*/  ISETP.GE.U32.AND P1, PT, R3.reuse, 0x8, PT ;  /* 0x000000080300780c */ /* 0x040fe20003f26070 */
[----:B------:R-:W-:Y:S01]  /*0170*/  IMAD.MOV.U32 R7, RZ, RZ, RZ ;  /* 0x000000ffff077224 */ /* 0x000fe200078e00ff */
[----:B------:R-:W-:Y:S02]  /*0180*/  LOP3.LUT R2, R3, 0x7, RZ, 0xc0, !PT ;  /* 0x0000000703027812 */ /* 0x000fe400078ec0ff */
[----:B------:R-:W-:Y:S02]  /*0190*/  SHF.R.S32.HI R5, RZ, 0x1f, R0 ;  /* 0x0000001fff057819 */ /* 0x000fe40000011400 */
[----:B------:R-:W-:-:S07]  /*01a0*/  ISETP.NE.AND P0, PT, R2, RZ, PT ;  /* 0x000000ff0200720c */ /* 0x000fce0003f05270 */
[----:B------:R-:W-:Y:S06]  /*01b0*/  @!P1 BRA `(.L_x_46) ;  /* 0x0000000000909947 */ /* 0x000fec0003800000 */
[----:B------:R-:W0:Y:S01]  /*01c0*/  LDCU.64 UR8, c[0x0][0x3a0] ;  /* 0x00007400ff0877ac */ /* 0x000e220008000a00 */
[----:B------:R-:W-:Y:S01]  /*01d0*/  LOP3.LUT R7, R3, 0x7ffffff8, RZ, 0xc0, !PT ;  /* 0x7ffffff803077812 */ /* 0x000fe200078ec0ff */
[C---:B------:R-:W-:Y:S01]  /*01e0*/  IMAD.SHL.U32 R27, R0.reuse, 0x4, RZ ;  /* 0x00000004001b7824 */ /* 0x040fe200078e00ff */
[C-C-:B------:R-:W-:Y:S02]  /*01f0*/  SHF.L.U64.HI R4, R0.reuse, 0x5, R5.reuse ;  /* 0x0000000500047819 */ /* 0x140fe40000010205 */
[----:B------:R-:W-:Y:S01]  /*0200*/  SHF.L.U64.HI R25, R0, 0x2, R5 ;  /* 0x0000000200197819 */ /* 0x000fe20000010205 */
[----:B------:R-:W-:Y:S01]  /*0210*/  IMAD.MOV R6, RZ, RZ, -R7 ;  /* 0x000000ffff067224 */ /* 0x000fe200078e0a07 */
[----:B0-----:R-:W-:-:S04]  /*0220*/  LEA R8, P1, R10, UR8, 0x2 ;  /* 0x000000080a087c11 */ /* 0x001fc8000f8210ff */
[----:B------:R-:W-:-:S09]  /*0230*/  LEA.HI.X R9, R10, UR9, R11, 0x2, P1 ;  /* 0x000000090a097c11 */ /* 0x000fd200088f140b */
.L_x_47:
[----:B--2---:R-:W-:Y:S01]  /*0240*/  IADD3 R12, P1, PT, R8, R27, RZ ;  /* 0x0000001b080c7210 */ /* 0x004fe20007f3e0ff */
[----:B------:R-:W-:Y:S01]  /*0250*/  IMAD.MOV.U32 R29, RZ, RZ, 0x7fffffff ;  /* 0x7fffffffff1d7424 */ /* 0x000fe200078e00ff */
[----:B------:R-:W-:-:S03]  /*0260*/  IADD3 R6, PT, PT, R6, 0x8, RZ ;  /* 0x0000000806067810 */ /* 0x000fc60007ffe0ff */
[--C-:B------:R-:W-:Y:S01]  /*0270*/  IMAD.X R13, R9, 0x1, R25.reuse, P1 ;  /* 0x00000001090d7824 */ /* 0x100fe200008e0619 */
[-C--:B------:R-:W-:Y:S01]  /*0280*/  IADD3 R14, P1, PT, R12, R27.reuse, RZ ;  /* 0x0000001b0c0e7210 */ /* 0x080fe20007f3e0ff */
[----:B------:R0:W-:Y:S04]  /*0290*/  STG.E desc[UR4][R8.64], R29 ;  /* 0x0000001d08007986 */ /* 0x0001e8000c101904 */
[----:B------:R-:W-:Y:S01]  /*02a0*/  IMAD.X R15, R13, 0x1, R25, P1 ;  /* 0x000000010d0f7824 */ /* 0x000fe200008e0619 */
[----:B------:R-:W-:Y:S01]  /*02b0*/  IADD3 R16, P1, PT, R14, R27, RZ ;  /* 0x0000001b0e107210 */ /* 0x000fe20007f3e0ff */
[----:B------:R1:W-:Y:S03]  /*02c0*/  STG.E desc[UR4][R12.64], R29 ;  /* 0x0000001d0c007986 */ /* 0x0003e6000c101904 */
[----:B------:R-:W-:Y:S01]  /*02d0*/  IADD3.X R17, PT, PT, R15, R25, RZ, P1, !PT ;  /* 0x000000190f117210 */ /* 0x000fe20000ffe4ff */
[----:B------:R2:W-:Y:S01]  /*02e0*/  STG.E desc[UR4][R14.64], R29 ;  /* 0x0000001d0e007986 */ /* 0x0005e2000c101904 */
[----:B------:R-:W-:-:S02]  /*02f0*/  IADD3 R18, P1, PT, R16, R27, RZ ;  /* 0x0000001b10127210 */ /* 0x000fc40007f3e0ff */
[----:B0-----:R-:W-:Y:S01]  /*0300*/  LEA R8, P2, R0, R8, 0x5 ;  /* 0x0000000800087211 */ /* 0x001fe200078428ff */
[----:B------:R2:W-:Y:S02]  /*0310*/  STG.E desc[UR4][R16.64], R29 ;  /* 0x0000001d10007986 */ /* 0x0005e4000c101904 */
[----:B------:R-:W-:Y:S01]  /*0320*/  IMAD.X R19, R17, 0x1, R25, P1 ;  /* 0x0000000111137824 */ /* 0x000fe200008e0619 */
[----:B------:R-:W-:Y:S01]  /*0330*/  IADD3 R20, P1, PT, R18, R27, RZ ;  /* 0x0000001b12147210 */ /* 0x000fe20007f3e0ff */
[----:B------:R-:W-:-:S03]  /*0340*/  IMAD.X R9, R9, 0x1, R4, P2 ;  /* 0x0000000109097824 */ /* 0x000fc600010e0604 */
[----:B------:R2:W-:Y:S01]  /*0350*/  STG.E desc[UR4][R18.64], R29 ;  /* 0x0000001d12007986 */ /* 0x0005e2000c101904 */
[----:B------:R-:W-:Y:S01]  /*0360*/  IMAD.X R21, R19, 0x1, R25, P1 ;  /* 0x0000000113157824 */ /* 0x000fe200008e0619 */
[----:B------:R-:W-:-:S04]  /*0370*/  IADD3 R22, P1, PT, R20, R27, RZ ;  /* 0x0000001b14167210 */ /* 0x000fc80007f3e0ff */
[----:B------:R2:W-:Y:S01]  /*0380*/  STG.E desc[UR4][R20.64], R29 ;  /* 0x0000001d14007986 */ /* 0x0005e2000c101904 */
[----:B------:R-:W-:Y:S01]  /*0390*/  IMAD.X R23, R21, 0x1, R25, P1 ;  /* 0x0000000115177824 */ /* 0x000fe200008e0619 */
[----:B-1----:R-:W-:-:S04]  /*03a0*/  IADD3 R12, P1, PT, R22, R27, RZ ;  /* 0x0000001b160c7210 */ /* 0x002fc80007f3e0ff */
[----:B------:R2:W-:Y:S01]  /*03b0*/  STG.E desc[UR4][R22.64], R29 ;  /* 0x0000001d16007986 */ /* 0x0005e2000c101904 */
[----:B------:R-:W-:Y:S01]  /*03c0*/  IMAD.X R13, R23, 0x1, R25, P1 ;  /* 0x00000001170d7824 */ /* 0x000fe200008e0619 */
[----:B------:R-:W-:-:S04]  /*03d0*/  ISETP.NE.AND P1, PT, R6, RZ, PT ;  /* 0x000000ff0600720c */ /* 0x000fc80003f25270 */
[----:B------:R2:W-:Y:S09]  /*03e0*/  STG.E desc[UR4][R12.64], R29 ;  /* 0x0000001d0c007986 */ /* 0x0005f2000c101904 */
[----:B------:R-:W-:Y:S05]  /*03f0*/  @P1 BRA `(.L_x_47) ;  /* 0xfffffffc00901947 */ /* 0x000fea000383ffff */
.L_x_46:
[----:B------:R-:W-:Y:S05]  /*0400*/  @!P0 EXIT ;  /* 0x000000000000894d */ /* 0x000fea0003800000 */
[----:B------:R-:W-:Y:S02]  /*0410*/  ISETP.GE.U32.AND P1, PT, R2, 0x4, PT ;  /* 0x000000040200780c */ /* 0x000fe40003f26070 */
[----:B------:R-:W-:-:S04]  /*0420*/  LOP3.LUT R4, R3, 0x3, RZ, 0xc0, !PT ;  /* 0x0000000303047812 */ /* 0x000fc800078ec0ff */
[----:B------:R-:W-:-:S07]  /*0430*/  ISETP.NE.AND P0, PT, R4, RZ, PT ;  /* 0x000000ff0400720c */ /* 0x000fce0003f05270 */
[----:B------:R-:W-:Y:S06]  /*0440*/  @!P1 BRA `(.L_x_48) ;  /* 0x00000000004c9947 */ /* 0x000fec0003800000 */
[----:B------:R-:W0:Y:S01]  /*0450*/  LDCU.64 UR8, c[0x0][0x3a0] ;  /* 0x00007400ff0877ac */ /* 0x000e220008000a00 */
[----:B--2---:R-:W-:Y:S01]  /*0460*/  IMAD.WIDE.U32 R14, R7, R0, R10 ;  /* 0x00000000070e7225 */ /* 0x004fe200078e000a */
[----:B------:R-:W-:-:S03]  /*0470*/  SHF.L.U64.HI R17, R0, 0x2, R5 ;  /* 0x0000000200117819 */ /* 0x000fc60000010205 */
[----:B------:R-:W-:Y:S02]  /*0480*/  IMAD.SHL.U32 R21, R0, 0x4, RZ ;  /* 0x0000000400157824 */ /* 0x000fe400078e00ff */
[C---:B------:R-:W-:Y:S02]  /*0490*/  IMAD R9, R7.reuse, R5, R15 ;  /* 0x0000000507097224 */ /* 0x040fe400078e020f */
[----:B------:R-:W-:Y:S02]  /*04a0*/  IMAD.MOV.U32 R19, RZ, RZ, 0x7fffffff ;  /* 0x7fffffffff137424 */ /* 0x000fe400078e00ff */
[----:B------:R-:W-:Y:S01]  /*04b0*/  VIADD R7, R7, 0x4 ;  /* 0x0000000407077836 */ /* 0x000fe20000000000 */
[----:B0-----:R-:W-:-:S04]  /*04c0*/  LEA R8, P2, R14, UR8, 0x2 ;  /* 0x000000080e087c11 */ /* 0x001fc8000f8410ff */
[-C--:B------:R-:W-:Y:S02]  /*04d0*/  IADD3 R12, P1, PT, R8, R21.reuse, RZ ;  /* 0x00000015080c7210 */ /* 0x080fe40007f3e0ff */
[----:B------:R-:W-:Y:S02]  /*04e0*/  LEA.HI.X R9, R14, UR9, R9, 0x2, P2 ;  /* 0x000000090e097c11 */ /* 0x000fe400090f1409 */
[----:B------:R-:W-:-:S03]  /*04f0*/  IADD3 R14, P2, PT, R12, R21, RZ ;  /* 0x000000150c0e7210 */ /* 0x000fc60007f5e0ff */
[--C-:B------:R-:W-:Y:S01]  /*0500*/  IMAD.X R13, R9, 0x1, R17.reuse, P1 ;  /* 0x00000001090d7824 */ /* 0x100fe200008e0611 */
[----:B------:R-:W-:Y:S01]  /*0510*/  IADD3 R16, P1, PT, R14, R21, RZ ;  /* 0x000000150e107210 */ /* 0x000fe20007f3e0ff */
[----:B------:R0:W-:Y:S02]  /*0520*/  STG.E desc[UR4][R8.64], R19 ;  /* 0x0000001308007986 */ /* 0x0001e4000c101904 */
[----:B------:R-:W-:Y:S02]  /*0530*/  IMAD.X R15, R13, 0x1, R17, P2 ;  /* 0x000000010d0f7824 */ /* 0x000fe400010e0611 */
[----:B------:R0:W-:Y:S03]  /*0540*/  STG.E desc[UR4][R12.64], R19 ;  /* 0x000000130c007986 */ /* 0x0001e6000c101904 */
[----:B------:R-:W-:Y:S01]  /*0550*/  IADD3.X R17, PT, PT, R15, R17, RZ, P1, !PT ;  /* 0x000000110f117210 */ /* 0x000fe20000ffe4ff */
[----:B------:R0:W-:Y:S04]  /*0560*/  STG.E desc[UR4][R14.64], R19 ;  /* 0x000000130e007986 */ /* 0x0001e8000c101904 */
[----:B------:R0:W-:Y:S02]  /*0570*/  STG.E desc[UR4][R16.64], R19 ;  /* 0x0000001310007986 */ /* 0x0001e4000c101904 */
.L_x_48:
[----:B------:R-:W-:Y:S05]  /*0580*/  @!P0 EXIT ;  /* 0x000000000000894d */ /* 0x000fea0003800000 */
[----:B------:R-:W-:Y:S02]  /*0590*/  ISETP.NE.AND P1, PT, R4, 0x1, PT ;  /* 0x000000010400780c */ /* 0x000fe40003f25270 */
[----:B------:R-:W-:-:S04]  /*05a0*/  LOP3.LUT R3, R3, 0x1, RZ, 0xc0, !PT ;  /* 0x0000000103037812 */ /* 0x000fc800078ec0ff */
[----:B------:R-:W-:-:S07]  /*05b0*/  ISETP.NE.U32.AND P0, PT, R3, 0x1, PT ;  /* 0x000000010300780c */ /* 0x000fce0003f05070 */
[----:B------:R-:W-:Y:S06]  /*05c0*/  @!P1 BRA `(.L_x_49) ;  /* 0x0000000000349947 */ /* 0x000fec0003800000 */
[----:B------:R-:W1:Y:S01]  /*05d0*/  LDCU.64 UR8, c[0x0][0x3a0] ;  /* 0x00007400ff0877ac */ /* 0x000e620008000a00 */
[----:B------:R-:W-:Y:S02]  /*05e0*/  IMAD.MOV.U32 R2, RZ, RZ, R10 ;  /* 0x000000ffff027224 */ /* 0x000fe400078e000a */
[----:B------:R-:W-:Y:S02]  /*05f0*/  IMAD.MOV.U32 R3, RZ, RZ, R11 ;  /* 0x000000ffff037224 */ /* 0x000fe400078e000b */
[----:B0-2---:R-:W-:Y:S02]  /*0600*/  IMAD.MOV.U32 R13, RZ, RZ, 0x7fffffff ;  /* 0x7fffffffff0d7424 */ /* 0x005fe400078e00ff */
[----:B------:R-:W-:-:S04]  /*0610*/  IMAD.WIDE.U32 R2, R7, R0, R2 ;  /* 0x0000000007027225 */ /* 0x000fc800078e0002 */
[C---:B------:R-:W-:Y:S02]  /*0620*/  IMAD R3, R7.reuse, R5, R3 ;  /* 0x0000000507037224 */ /* 0x040fe400078e0203 */
[----:B------:R-:W-:Y:S01]  /*0630*/  VIADD R7, R7, 0x2 ;  /* 0x0000000207077836 */ /* 0x000fe20000000000 */
[----:B-1----:R-:W-:-:S04]  /*0640*/  LEA R8, P1, R2, UR8, 0x2 ;  /* 0x0000000802087c11 */ /* 0x002fc8000f8210ff */
[----:B------:R-:W-:Y:S02]  /*0650*/  LEA.HI.X R9, R2, UR9, R3, 0x2, P1 ;  /* 0x0000000902097c11 */ /* 0x000fe400088f1403 */
[----:B------:R-:W-:-:S03]  /*0660*/  LEA R2, P1, R0, R8, 0x2 ;  /* 0x0000000800027211 */ /* 0x000fc600078210ff */
[----:B------:R1:W-:Y:S01]  /*0670*/  STG.E desc[UR4][R8.64], R13 ;  /* 0x0000000d08007986 */ /* 0x0003e2000c101904 */
[----:B------:R-:W-:-:S05]  /*0680*/  LEA.HI.X R3, R0, R9, R5, 0x2, P1 ;  /* 0x0000000900037211 */ /* 0x000fca00008f1405 */
[----:B------:R1:W-:Y:S04]  /*0690*/  STG.E desc[UR4][R2.64], R13 ;  /* 0x0000000d02007986 */ /* 0x0003e8000c101904 */
.L_x_49:
[----:B------:R-:W-:Y:S05]  /*06a0*/  @P0 EXIT ;  /* 0x000000000000094d */ /* 0x000fea0003800000 */
[----:B------:R-:W3:Y:S01]  /*06b0*/  LDCU.64 UR8, c[0x0][0x3a0] ;  /* 0x00007400ff0877ac */ /* 0x000ee20008000a00 */
[----:B-1----:R-:W-:Y:S01]  /*06c0*/  MOV R2, R10 ;  /* 0x0000000a00027202 */ /* 0x002fe20000000f00 */
[----:B------:R-:W-:-:S04]  /*06d0*/  IMAD.MOV.U32 R3, RZ, RZ, R11 ;  /* 0x000000ffff037224 */ /* 0x000fc800078e000b */
[----:B------:R-:W-:-:S04]  /*06e0*/  IMAD.WIDE.U32 R2, R7, R0, R2 ;  /* 0x0000000007027225 */ /* 0x000fc800078e0002 */
[----:B------:R-:W-:Y:S02]  /*06f0*/  IMAD R5, R7, R5, R3 ;  /* 0x0000000507057224 */ /* 0x000fe400078e0203 */
[----:B------:R-:W-:Y:S01]  /*0700*/  IMAD.MOV.U32 R3, RZ, RZ, 0x7fffffff ;  /* 0x7fffffffff037424 */ /* 0x000fe200078e00ff */
[----:B---3--:R-:W-:-:S04]  /*0710*/  LEA R4, P0, R2, UR8, 0x2 ;  /* 0x0000000802047c11 */ /* 0x008fc8000f8010ff */
[----:B------:R-:W-:-:S05]  /*0720*/  LEA.HI.X R5, R2, UR9, R5, 0x2, P0 ;  /* 0x0000000902057c11 */ /* 0x000fca00080f1405 */
[----:B------:R-:W-:Y:S01]  /*0730*/  STG.E desc[UR4][R4.64], R3 ;  /* 0x0000000304007986 */ /* 0x000fe2000c101904 */
[----:B------:R-:W-:Y:S05]  /*0740*/  EXIT ;  /* 0x000000000000794d */ /* 0x000fea0003800000 */
.L_x_45:
[----:B------:R-:W-:Y:S01]  /*0750*/  VIADD R4, R2, UR7 ;  /* 0x0000000702047c36 */ /* 0x000fe20008000000 */
[----:B------:R-:W-:Y:S01]  /*0760*/  ISETP.GE.AND P0, PT, R3, 0x1, PT ;  /* 0x000000010300780c */ /* 0x000fe20003f06270 */
[----:B------:R-:W-:Y:S02]  /*0770*/  BSSY.RECONVERGENT B0, `(.L_x_50) ;  /* 0x0000069000007945 */ /* 0x000fe40003800200 */
[C---:B------:R-:W-:Y:S01]  /*0780*/  VIADD R6, R4.reuse, 0xffffffff ;  /* 0xffffffff04067836 */ /* 0x040fe20000000000 */
[----:B------:R-:W-:-:S13]  /*0790*/  ISETP.LT.U32.OR P0, PT, R4, 0x2, !P0 ;  /* 0x000000020400780c */ /* 0x000fda0004701470 */
[----:B------:R-:W-:Y:S05]  /*07a0*/  @P0 BRA `(.L_x_51) ;  /* 0x0000000400940947 */ /* 0x000fea0003800000 */
[----:B------:R-:W-:Y:S01]  /*07b0*/  VIMNMX.U32 R5, PT, PT, R6, R3, PT ;  /* 0x0000000306057248 */ /* 0x000fe20003fe0000 */
[----:B------:R-:W-:Y:S01]  /*07c0*/  BSSY.RECONVERGENT B1, `(.L_x_52) ;  /* 0x000002b000017945 */ /* 0x000fe20003800200 */
[----:B------:R-:W-:Y:S01]  /*07d0*/  SHF.R.S32.HI R9, RZ, 0x1f, R0 ;  /* 0x0000001fff097819 */ /* 0x000fe20000011400 */
[----:B------:R-:W-:Y:S01]  /*07e0*/  IMAD.MOV.U32 R8, RZ, RZ, RZ ;  /* 0x000000ffff087224 */ /* 0x000fe200078e00ff */
[C---:B------:R-:W-:Y:S02]  /*07f0*/  ISETP.GE.U32.AND P1, PT, R5.reuse, 0x8, PT ;  /* 0x000000080500780c */ /* 0x040fe40003f26070 */
[----:B------:R-:W-:-:S04]  /*0800*/  LOP3.LUT R7, R5, 0x7, RZ, 0xc0, !PT ;  /* 0x0000000705077812 */ /* 0x000fc800078ec0ff */
[----:B------:R-:W-:-:S07]  /*0810*/  ISETP.NE.AND P0, PT, R7, RZ, PT ;  /* 0x000000ff0700720c */ /* 0x000fce0003f05270 */
[----:B------:R-:W-:Y:S06]  /*0820*/  @!P1 BRA `(.L_x_53) ;  /* 0x0000000000909947 */ /* 0x000fec0003800000 */
[----:B------:R-:W-:Y:S01]  /*0830*/  LOP3.LUT R8, R5, 0x7ffffff8, RZ, 0xc0, !PT ;  /* 0x7ffffff805087812 */ /* 0x000fe200078ec0ff */
[----:B------:R-:W-:Y:S01]  /*0840*/  IMAD.MOV.U32 R26, RZ, RZ, RZ ;  /* 0x000000ffff1a7224 */ /* 0x000fe200078e00ff */
[C---:B------:R-:W-:Y:S02]  /*0850*/  SHF.L.U64.HI R27, R0.reuse, 0x2, R9 ;  /* 0x00000002001b7819 */ /* 0x040fe40000010209 */
[----:B------:R-:W-:-:S07]  /*0860*/  SHF.L.U32 R29, R0, 0x2, RZ ;  /* 0x00000002001d7819 */ /* 0x000fce00000006ff */
.L_x_54:
[----:B-1----:R-:W-:Y:S01]  /*0870*/  IMAD.MOV.U32 R12, RZ, RZ, R10 ;  /* 0x000000ffff0c7224 */ /* 0x002fe200078e000a */
[----:B------:R-:W-:Y:S01]  /*0880*/  MOV R28, 0x7fffffff ;  /* 0x7fffffff001c7802 */ /* 0x000fe20000000f00 */
[----:B------:R-:W-:Y:S02]  /*0890*/  IMAD.MOV.U32 R13, RZ, RZ, R11 ;  /* 0x000000ffff0d7224 */ /* 0x000fe400078e000b */
[----:B------:R-:W-:-:S04]  /*08a0*/  IMAD.WIDE.U32 R12, R26, R0, R12 ;  /* 0x000000001a0c7225 */ /* 0x000fc800078e000c */
[----:B------:R-:W-:Y:S01]  /*08b0*/  IMAD R13, R26, R9, R13 ;  /* 0x000000091a0d7224 */ /* 0x000fe200078e020d */
[----:B------:R-:W-:Y:S02]  /*08c0*/  LEA R24, P1, R12, UR12, 0x2 ;  /* 0x0000000c0c187c11 */ /* 0x000fe4000f8210ff */
[----:B------:R-:W-:Y:S02]  /*08d0*/  IADD3 R26, PT, PT, R26, 0x8, RZ ;  /* 0x000000081a1a7810 */ /* 0x000fe40007ffe0ff */
[----:B------:R-:W-:Y:S02]  /*08e0*/  LEA.HI.X R25, R12, UR13, R13, 0x2, P1 ;  /* 0x0000000d0c197c11 */ /* 0x000fe400088f140d */
[----:B------:R-:W-:-:S03]  /*08f0*/  IADD3 R22, P1, PT, R24, R29, RZ ;  /* 0x0000001d18167210 */ /* 0x000fc60007f3e0ff */
[----:B------:R0:W-:Y:S02]  /*0900*/  STG.E desc[UR4][R24.64], R28 ;  /* 0x0000001c18007986 */ /* 0x0001e4000c101904 */
[----:B------:R-:W-:Y:S01]  /*0910*/  IMAD.X R23, R25, 0x1, R27, P1 ;  /* 0x0000000119177824 */ /* 0x000fe200008e061b */
[----:B------:R-:W-:-:S04]  /*0920*/  IADD3 R12, P1, PT, R22, R29, RZ ;  /* 0x0000001d160c7210 */ /* 0x000fc80007f3e0ff */
[----:B------:R1:W-:Y:S01]  /*0930*/  STG.E desc[UR4][R22.64], R28 ;  /* 0x0000001c16007986 */ /* 0x0003e2000c101904 */
        /* <DEDUP_REMOVED lines=13> */
[----:B0-----:R-:W-:-:S04]  /*0a10*/  IADD3 R24, P1, PT, R20, R29, RZ ;  /* 0x0000001d14187210 */ /* 0x001fc80007f3e0ff */
[----:B------:R1:W-:Y:S01]  /*0a20*/  STG.E desc[UR4][R20.64], R28 ;  /* 0x0000001c14007986 */ /* 0x0003e2000c101904 */
[----:B------:R-:W-:Y:S01]  /*0a30*/  IMAD.X R25, R21, 0x1, R27, P1 ;  /* 0x0000000115197824 */ /* 0x000fe200008e061b */
[----:B------:R-:W-:-:S04]  /*0a40*/  ISETP.NE.AND P1, PT, R26, R8, PT ;  /* 0x000000081a00720c */ /* 0x000fc80003f25270 */
[----:B------:R1:W-:Y:S09]  /*0a50*/  STG.E desc[UR4][R24.64], R28 ;  /* 0x0000001c18007986 */ /* 0x0003f2000c101904 */
[----:B------:R-:W-:Y:S05]  /*0a60*/  @P1 BRA `(.L_x_54) ;  /* 0xfffffffc00801947 */ /* 0x000fea000383ffff */
.L_x_53:
[----:B------:R-:W-:Y:S05]  /*0a70*/  BSYNC.RECONVERGENT B1 ;  /* 0x0000000000017941 */ /* 0x000fea0003800200 */
.L_x_52:
[----:B------:R-:W-:Y:S05]  /*0a80*/  @!P0 BRA `(.L_x_51) ;  /* 0x0000000000dc8947 */ /* 0x000fea0003800000 */
[----:B------:R-:W-:Y:S01]  /*0a90*/  ISETP.GE.U32.AND P1, PT, R7, 0x4, PT ;  /* 0x000000040700780c */ /* 0x000fe20003f26070 */
[----:B------:R-:W-:Y:S01]  /*0aa0*/  BSSY.RECONVERGENT B1, `(.L_x_55) ;  /* 0x0000019000017945 */ /* 0x000fe20003800200 */
[----:B-1----:R-:W-:-:S04]  /*0ab0*/  LOP3.LUT R20, R5, 0x3, RZ, 0xc0, !PT ;  /* 0x0000000305147812 */ /* 0x002fc800078ec0ff */
[----:B------:R-:W-:-:S07]  /*0ac0*/  ISETP.NE.AND P0, PT, R20, RZ, PT ;  /* 0x000000ff1400720c */ /* 0x000fce0003f05270 */
[----:B------:R-:W-:Y:S06]  /*0ad0*/  @!P1 BRA `(.L_x_56) ;  /* 0x0000000000549947 */ /* 0x000fec0003800000 */
[----:B------:R-:W0:Y:S01]  /*0ae0*/  LDCU.64 UR8, c[0x0][0x3a0] ;  /* 0x00007400ff0877ac */ /* 0x000e220008000a00 */
[----:B------:R-:W-:Y:S01]  /*0af0*/  IMAD.MOV.U32 R16, RZ, RZ, R10 ;  /* 0x000000ffff107224 */ /* 0x000fe200078e000a */
[C---:B------:R-:W-:Y:S01]  /*0b00*/  SHF.L.U64.HI R19, R0.reuse, 0x2, R9 ;  /* 0x0000000200137819 */ /* 0x040fe20000010209 */
[----:B------:R-:W-:Y:S02]  /*0b10*/  IMAD.MOV.U32 R17, RZ, RZ, R11 ;  /* 0x000000ffff117224 */ /* 0x000fe400078e000b */
[----:B------:R-:W-:Y:S02]  /*0b20*/  IMAD.SHL.U32 R21, R0, 0x4, RZ ;  /* 0x0000000400157824 */ /* 0x000fe400078e00ff */
[----:B------:R-:W-:-:S04]  /*0b30*/  IMAD.WIDE.U32 R16, R8, R0, R16 ;  /* 0x0000000008107225 */ /* 0x000fc800078e0010 */
[C---:B------:R-:W-:Y:S02]  /*0b40*/  IMAD R7, R8.reuse, R9, R17 ;  /* 0x0000000908077224 */ /* 0x040fe400078e0211 */
[----:B------:R-:W-:Y:S01]  /*0b50*/  VIADD R8, R8, 0x4 ;  /* 0x0000000408087836 */ /* 0x000fe20000000000 */
[----:B0-----:R-:W-:-:S04]  /*0b60*/  LEA R12, P2, R16, UR8, 0x2 ;  /* 0x00000008100c7c11 */ /* 0x001fc8000f8410ff */
[-C--:B------:R-:W-:Y:S02]  /*0b70*/  IADD3 R14, P1, PT, R12, R21.reuse, RZ ;  /* 0x000000150c0e7210 */ /* 0x080fe40007f3e0ff */
[----:B------:R-:W-:Y:S01]  /*0b80*/  LEA.HI.X R13, R16, UR9, R7, 0x2, P2 ;  /* 0x00000009100d7c11 */ /* 0x000fe200090f1407 */
[----:B------:R-:W-:Y:S01]  /*0b90*/  IMAD.MOV.U32 R7, RZ, RZ, 0x7fffffff ;  /* 0x7fffffffff077424 */ /* 0x000fe200078e00ff */
[----:B------:R-:W-:-:S03]  /*0ba0*/  IADD3 R16, P2, PT, R14, R21, RZ ;  /* 0x000000150e107210 */ /* 0x000fc60007f5e0ff */
[--C-:B------:R-:W-:Y:S01]  /*0bb0*/  IMAD.X R15, R13, 0x1, R19.reuse, P1 ;  /* 0x000000010d0f7824 */ /* 0x100fe200008e0613 */
[----:B------:R-:W-:Y:S01]  /*0bc0*/  IADD3 R18, P1, PT, R16, R21, RZ ;  /* 0x0000001510127210 */ /* 0x000fe20007f3e0ff */
[----:B------:R0:W-:Y:S03]  /*0bd0*/  STG.E desc[UR4][R12.64], R7 ;  /* 0x000000070c007986 */ /* 0x0001e6000c101904 */
[----:B------:R-:W-:Y:S01]  /*0be0*/  IADD3.X R17, PT, PT, R15, R19, RZ, P2, !PT ;  /* 0x000000130f117210 */ /* 0x000fe200017fe4ff */
[----:B------:R0:W-:Y:S04]  /*0bf0*/  STG.E desc[UR4][R14.64], R7 ;  /* 0x000000070e007986 */ /* 0x0001e8000c101904 */
[----:B------:R-:W-:Y:S01]  /*0c00*/  IMAD.X R19, R17, 0x1, R19, P1 ;  /* 0x0000000111137824 */ /* 0x000fe200008e0613 */
[----:B------:R0:W-:Y:S04]  /*0c10*/  STG.E desc[UR4][R16.64], R7 ;  /* 0x0000000710007986 */ /* 0x0001e8000c101904 */
[----:B------:R0:W-:Y:S02]  /*0c20*/  STG.E desc[UR4][R18.64], R7 ;  /* 0x0000000712007986 */ /* 0x0001e4000c101904 */
.L_x_56:
[----:B------:R-:W-:Y:S05]  /*0c30*/  BSYNC.RECONVERGENT B1 ;  /* 0x0000000000017941 */ /* 0x000fea0003800200 */
.L_x_55:
[----:B------:R-:W-:Y:S05]  /*0c40*/  @!P0 BRA `(.L_x_51) ;  /* 0x00000000006c8947 */ /* 0x000fea0003800000 */
[----:B------:R-:W-:Y:S01]  /*0c50*/  ISETP.NE.AND P1, PT, R20, 0x1, PT ;  /* 0x000000011400780c */ /* 0x000fe20003f25270 */
[----:B------:R-:W-:Y:S01]  /*0c60*/  BSSY.RECONVERGENT B1, `(.L_x_57) ;  /* 0x000000f000017945 */ /* 0x000fe20003800200 */
[----:B------:R-:W-:-:S04]  /*0c70*/  LOP3.LUT R5, R5, 0x1, RZ, 0xc0, !PT ;  /* 0x0000000105057812 */ /* 0x000fc800078ec0ff */
[----:B------:R-:W-:-:S07]  /*0c80*/  ISETP.NE.U32.AND P0, PT, R5, 0x1, PT ;  /* 0x000000010500780c */ /* 0x000fce0003f05070 */
[----:B------:R-:W-:Y:S06]  /*0c90*/  @!P1 BRA `(.L_x_58) ;  /* 0x00000000002c9947 */ /* 0x000fec0003800000 */
[----:B------:R-:W1:Y:S01]  /*0ca0*/  LDCU.64 UR8, c[0x0][0x3a0] ;  /* 0x00007400ff0877ac */ /* 0x000e620008000a00 */
[----:B0-----:R-:W-:-:S04]  /*0cb0*/  IMAD.WIDE.U32 R12, R8, R0, R10 ;  /* 0x00000000080c7225 */ /* 0x001fc800078e000a */
[C---:B------:R-:W-:Y:S02]  /*0cc0*/  IMAD R5, R8.reuse, R9, R13 ;  /* 0x0000000908057224 */ /* 0x040fe400078e020d */
[----:B------:R-:W-:Y:S01]  /*0cd0*/  VIADD R8, R8, 0x2 ;  /* 0x0000000208087836 */ /* 0x000fe20000000000 */
[----:B-1----:R-:W-:-:S04]  /*0ce0*/  LEA R14, P1, R12, UR8, 0x2 ;  /* 0x000000080c0e7c11 */ /* 0x002fc8000f8210ff */
[----:B------:R-:W-:Y:S01]  /*0cf0*/  LEA.HI.X R15, R12, UR9, R5, 0x2, P1 ;  /* 0x000000090c0f7c11 */ /* 0x000fe200088f1405 */
[----:B------:R-:W-:Y:S01]  /*0d00*/  IMAD.MOV.U32 R5, RZ, RZ, 0x7fffffff ;  /* 0x7fffffffff057424 */ /* 0x000fe200078e00ff */
[----:B------:R-:W-:-:S04]  /*0d10*/  LEA R12, P1, R0, R14, 0x2 ;  /* 0x0000000e000c7211 */ /* 0x000fc800078210ff */
[----:B------:R-:W-:Y:S01]  /*0d20*/  LEA.HI.X R13, R0, R15, R9, 0x2, P1 ;  /* 0x0000000f000d7211 */ /* 0x000fe200008f1409 */
[----:B------:R1:W-:Y:S04]  /*0d30*/  STG.E desc[UR4][R14.64], R5 ;  /* 0x000000050e007986 */ /* 0x0003e8000c101904 */
[----:B------:R1:W-:Y:S04]  /*0d40*/  STG.E desc[UR4][R12.64], R5 ;  /* 0x000000050c007986 */ /* 0x0003e8000c101904 */
.L_x_58:
[----:B------:R-:W-:Y:S05]  /*0d50*/  BSYNC.RECONVERGENT B1 ;  /* 0x0000000000017941 */ /* 0x000fea0003800200 */
.L_x_57:
[----:B------:R-:W-:Y:S05]  /*0d60*/  @P0 BRA `(.L_x_51) ;  /* 0x0000000000240947 */ /* 0x000fea0003800000 */
[----:B------:R-:W2:Y:S01]  /*0d70*/  LDCU.64 UR8, c[0x0][0x3a0] ;  /* 0x00007400ff0877ac */ /* 0x000ea20008000a00 */
[----:B01----:R-:W-:Y:S01]  /*0d80*/  MOV R13, R11 ;  /* 0x0000000b000d7202 */ /* 0x003fe20000000f00 */
[----:B------:R-:W-:Y:S02]  /*0d90*/  IMAD.MOV.U32 R12, RZ, RZ, R10 ;  /* 0x000000ffff0c7224 */ /* 0x000fe400078e000a */
[----:B------:R-:W-:Y:S02]  /*0da0*/  IMAD.MOV.U32 R5, RZ, RZ, 0x7fffffff ;  /* 0x7fffffffff057424 */ /* 0x000fe400078e00ff */
[----:B------:R-:W-:-:S04]  /*0db0*/  IMAD.WIDE.U32 R12, R8, R0, R12 ;  /* 0x00000000080c7225 */ /* 0x000fc800078e000c */
[----:B------:R-:W-:Y:S01]  /*0dc0*/  IMAD R9, R8, R9, R13 ;  /* 0x0000000908097224 */ /* 0x000fe200078e020d */
[----:B--2---:R-:W-:-:S04]  /*0dd0*/  LEA R8, P0, R12, UR8, 0x2 ;  /* 0x000000080c087c11 */ /* 0x004fc8000f8010ff */
[----:B------:R-:W-:-:S05]  /*0de0*/  LEA.HI.X R9, R12, UR9, R9, 0x2, P0 ;  /* 0x000000090c097c11 */ /* 0x000fca00080f1409 */
[----:B------:R2:W-:Y:S04]  /*0df0*/  STG.E desc[UR4][R8.64], R5 ;  /* 0x0000000508007986 */ /* 0x0005e8000c101904 */
.L_x_51:
[----:B------:R-:W-:Y:S05]  /*0e00*/  BSYNC.RECONVERGENT B0 ;  /* 0x0000000000007941 */ /* 0x000fea0003800200 */
.L_x_50:
[----:B------:R-:W-:-:S13]  /*0e10*/  ISETP.GT.AND P0, PT, R4, R3, PT ;  /* 0x000000030400720c */ /* 0x000fda0003f04270 */
[----:B------:R-:W-:Y:S05]  /*0e20*/  @P0 EXIT ;  /* 0x000000000000094d */ /* 0x000fea0003800000 */
[----:B------:R-:W3:Y:S01]  /*0e30*/  LDC R3, c[0x0][0x394] ;  /* 0x0000e500ff037b82 */ /* 0x000ee20000000800 */
[----:B--2---:R-:W-:Y:S01]  /*0e40*/  I2FP.F32.U32 R8, UR7 ;  /* 0x0000000700087c45 */ /* 0x004fe20008201000 */
[----:B------:R-:W2:Y:S01]  /*0e50*/  LDCU UR8, c[0x0][0x3b0] ;  /* 0x00007600ff0877ac */ /* 0x000ea20008000800 */
[----:B------:R-:W-:Y:S01]  /*0e60*/  BSSY.RECONVERGENT B0, `(.L_x_59) ;  /* 0x0000064000007945 */ /* 0x000fe20003800200 */
[----:B------:R-:W4:Y:S01]  /*0e70*/  LDCU.64 UR10, c[0x0][0x3a8] ;  /* 0x00007500ff0a77ac */ /* 0x000f220008000a00 */
[----:B--2---:R-:W-:Y:S02]  /*0e80*/  USHF.R.S32.HI UR6, URZ, 0x1f, UR8 ;  /* 0x0000001fff067899 */ /* 0x004fe40008011408 */
[----:B01----:R-:W-:-:S04]  /*0e90*/  IMAD.WIDE.U32 R12, R10, UR8, RZ ;  /* 0x000000080a0c7c25 */ /* 0x003fc8000f8e00ff */
[----:B---3--:R-:W-:Y:S01]  /*0ea0*/  FMUL R3, R3, 0.0099999997764825820923 ;  /* 0x3c23d70a03037820 */ /* 0x008fe20000400000 */
[----:B------:R-:W-:-:S03]  /*0eb0*/  IMAD R5, R10, UR6, RZ ;  /* 0x000000060a057c24 */ /* 0x000fc6000f8e02ff */
[----:B------:R-:W-:Y:S01]  /*0ec0*/  FFMA R7, R3, R8, 0.5 ;  /* 0x3f00000003077423 */ /* 0x000fe20000000008 */
[----:B----4-:R-:W-:Y:S01]  /*0ed0*/  LEA R8, P0, R12, UR10, 0x2 ;  /* 0x0000000a0c087c11 */ /* 0x010fe2000f8010ff */
[----:B------:R-:W-:-:S04]  /*0ee0*/  IMAD R5, R11, UR8, R5 ;  /* 0x000000080b057c24 */ /* 0x000fc8000f8e0205 */
[----:B------:R-:W0:Y:S01]  /*0ef0*/  FRND.FLOOR R7, R7 ;  /* 0x0000000700077307 */ /* 0x000e220000205000 */
[----:B------:R-:W-:Y:S01]  /*0f00*/  IMAD.IADD R9, R13, 0x1, R5 ;  /* 0x000000010d097824 */ /* 0x000fe200078e0205 */
[----:B------:R-:W-:-:S04]  /*0f10*/  SHF.R.S32.HI R5, RZ, 0x1f, R0 ;  /* 0x0000001fff057819 */ /* 0x000fc80000011400 */
[----:B------:R-:W-:Y:S01]  /*0f20*/  LEA.HI.X R9, R12, UR11, R9, 0x2, P0 ;  /* 0x0000000b0c097c11 */ /* 0x000fe200080f1409 */
[----:B0-----:R-:W-:Y:S01]  /*0f30*/  FADD R22, R7, -1 ;  /* 0xbf80000007167421 */ /* 0x001fe20000000000 */
[----:B------:R-:W-:-:S05]  /*0f40*/  IMAD.MOV.U32 R7, RZ, RZ, RZ ;  /* 0x000000ffff077224 */ /* 0x000fca00078e00ff */
[----:B------:R-:W0:Y:S02]  /*0f50*/  F2I.TRUNC.NTZ R22, R22 ;  /* 0x0000001600167305 */ /* 0x000e24000020f100 */
.L_x_70:
[----:B-1----:R-:W1:Y:S01]  /*0f60*/  LDCU UR6, c[0x0][0x388] ;  /* 0x00007100ff0677ac */ /* 0x002e620008000800 */
[----:B------:R-:W-:Y:S02]  /*0f70*/  IMAD.MOV.U32 R12, RZ, RZ, R10 ;  /* 0x000000ffff0c7224 */ /* 0x000fe400078e000a */
[----:B---3--:R-:W-:Y:S01]  /*0f80*/  IMAD.MOV.U32 R13, RZ, RZ, R11 ;  /* 0x000000ffff0d7224 */ /* 0x008fe200078e000b */
[----:B--2---:R-:W2:Y:S01]  /*0f90*/  LDCU.64 UR8, c[0x0][0x380] ;  /* 0x00007000ff0877ac */ /* 0x004ea20008000a00 */
[----:B-1----:R-:W-:-:S04]  /*0fa0*/  IMAD.WIDE.U32 R12, R2, UR6, R12 ;  /* 0x00000006020c7c25 */ /* 0x002fc8000f8e000c */
[----:B------:R-:W-:Y:S01]  /*0fb0*/  IMAD R13, R2, R5, R13 ;  /* 0x00000005020d7224 */ /* 0x000fe200078e020d */
[----:B--2---:R-:W-:-:S04]  /*0fc0*/  LEA R14, P0, R12, UR8, 0x2 ;  /* 0x000000080c0e7c11 */ /* 0x004fc8000f8010ff */
[----:B------:R-:W-:-:S05]  /*0fd0*/  LEA.HI.X R15, R12, UR9, R13, 0x2, P0 ;  /* 0x000000090c0f7c11 */ /* 0x000fca00080f140d */
[----:B------:R-:W2:Y:S01]  /*0fe0*/  LDG.E.CONSTANT R0, desc[UR4][R14.64] ;  /* 0x000000040e007981 */ /* 0x000ea2000c1e9900 */
[----:B------:R-:W-:Y:S01]  /*0ff0*/  IADD3 R2, PT, PT, R2, 0x1, RZ ;  /* 0x0000000102027810 */ /* 0x000fe20007ffe0ff */
[----:B------:R-:W-:Y:S03]  /*1000*/  BSSY.RECONVERGENT B1, `(.L_x_60) ;  /* 0x0000048000017945 */ /* 0x000fe60003800200 */
[----:B------:R-:W-:Y:S02]  /*1010*/  ISETP.GE.AND P0, PT, R2, R4, PT ;  /* 0x000000040200720c */ /* 0x000fe40003f06270 */
[----:B--2---:R-:W-:-:S13]  /*1020*/  FSETP.NAN.AND P1, PT, |R0|, |R0|, PT ;  /* 0x400000000000720b */ /* 0x004fda0003f28200 */
[----:B------:R-:W-:Y:S05]  /*1030*/  @P1 BRA `(.L_x_61) ;  /* 0x0000000400101947 */ /* 0x000fea0003800000 */
[----:B------:R-:W-:Y:S01]  /*1040*/  ISETP.GE.AND P1, PT, R7, 0x1, PT ;  /* 0x000000010700780c */ /* 0x000fe20003f26270 */
[----:B------:R-:W-:Y:S01]  /*1050*/  BSSY.RECONVERGENT B2, `(.L_x_62) ;  /* 0x000000e000027945 */ /* 0x000fe20003800200 */
[----:B------:R-:W-:-:S11]  /*1060*/  IMAD.MOV.U32 R24, RZ, RZ, RZ ;  /* 0x000000ffff187224 */ /* 0x000fd600078e00ff */
[----:B------:R-:W-:Y:S05]  /*1070*/  @!P1 BRA `(.L_x_63) ;  /* 0x00000000002c9947 */ /* 0x000fea0003800000 */
[----:B------:R-:W-:Y:S02]  /*1080*/  IMAD.MOV.U32 R24, RZ, RZ, RZ ;  /* 0x000000ffff187224 */ /* 0x000fe400078e00ff */
[----:B------:R-:W-:-:S07]  /*1090*/  IMAD.MOV.U32 R15, RZ, RZ, R7 ;  /* 0x000000ffff0f7224 */ /* 0x000fce00078e0007 */
.L_x_64:
[----:B------:R-:W-:-:S05]  /*10a0*/  IMAD.IADD R12, R15, 0x1, R24 ;  /* 0x000000010f0c7824 */ /* 0x000fca00078e0218 */
[----:B------:R-:W-:-:S05]  /*10b0*/  SHF.R.U32.HI R14, RZ, 0x1, R12 ;  /* 0x00000001ff0e7819 */ /* 0x000fca000001160c */
[----:B------:R-:W-:-:S06]  /*10c0*/  IMAD.WIDE.U32 R12, R14, 0x4, R8 ;  /* 0x000000040e0c7825 */ /* 0x000fcc00078e0008 */
[----:B------:R-:W2:Y:S02]  /*10d0*/  LDG.E R13, desc[UR4][R12.64] ;  /* 0x000000040c0d7981 */ /* 0x000ea4000c1e1900 */
[----:B--2---:R-:W-:-:S04]  /*10e0*/  FSETP.GEU.AND P1, PT, R0, R13, PT ;  /* 0x0000000d0000720b */ /* 0x004fc80003f2e000 */
[----:B------:R-:W-:-:S09]  /*10f0*/  SEL R15, R15, R14, P1 ;  /* 0x0000000e0f0f7207 */ /* 0x000fd20000800000 */
[----:B------:R-:W-:-:S05]  /*1100*/  @P1 VIADD R24, R14, 0x1 ;  /* 0x000000010e181836 */ /* 0x000fca0000000000 */
[----:B------:R-:W-:-:S13]  /*1110*/  ISETP.GE.AND P1, PT, R24, R15, PT ;  /* 0x0000000f1800720c */ /* 0x000fda0003f26270 */
[----:B------:R-:W-:Y:S05]  /*1120*/  @!P1 BRA `(.L_x_64) ;  /* 0xfffffffc00dc9947 */ /* 0x000fea000383ffff */
.L_x_63:
[----:B------:R-:W-:Y:S05]  /*1130*/  BSYNC.RECONVERGENT B2 ;  /* 0x0000000000027941 */ /* 0x000fea0003800200 */
.L_x_62:
[----:B------:R-:W-:Y:S01]  /*1140*/  ISETP.GT.AND P1, PT, R7, R24, PT ;  /* 0x000000180700720c */ /* 0x000fe20003f24270 */
[----:B------:R-:W-:-:S12]  /*1150*/  BSSY.RECONVERGENT B2, `(.L_x_65) ;  /* 0x000002f000027945 */ /* 0x000fd80003800200 */
[----:B------:R-:W-:Y:S05]  /*1160*/  @!P1 BRA `(.L_x_66) ;  /* 0x0000000000b49947 */ /* 0x000fea0003800000 */
[----:B------:R-:W-:Y:S01]  /*1170*/  IADD3 R12, PT, PT, R7, -R24, RZ ;  /* 0x80000018070c7210 */ /* 0x000fe20007ffe0ff */
[----:B------:R-:W-:Y:S01]  /*1180*/  BSSY.RECONVERGENT B3, `(.L_x_67) ;  /* 0x0000015000037945 */ /* 0x000fe20003800200 */
[----:B------:R-:W-:Y:S02]  /*1190*/  IMAD.MOV.U32 R23, RZ, RZ, R7 ;  /* 0x000000ffff177224 */ /* 0x000fe400078e0007 */
[----:B------:R-:W-:-:S13]  /*11a0*/  LOP3.LUT P1, R16, R12, 0x3, RZ, 0xc0, !PT ;  /* 0x000000030c107812 */ /* 0x000fda000782c0ff */
[----:B------:R-:W-:Y:S05]  /*11b0*/  @!P1 BRA `(.L_x_68) ;  /* 0x0000000000449947 */ /* 0x000fea0003800000 */
[----:B------:R-:W-:-:S04]  /*11c0*/  VIADD R23, R7, 0xffffffff ;  /* 0xffffffff07177836 */ /* 0x000fc80000000000 */
[----:B------:R-:W-:-:S05]  /*11d0*/  IMAD.WIDE.U32 R12, R23, 0x4, R8 ;  /* 0x00000004170c7825 */ /* 0x000fca00078e0008 */
[----:B------:R-:W2:Y:S01]  /*11e0*/  LDG.E R17, desc[UR4][R12.64] ;  /* 0x000000040c117981 */ /* 0x000ea2000c1e1900 */
[----:B------:R-:W-:Y:S01]  /*11f0*/  IMAD.WIDE.U32 R14, R7, 0x4, R8 ;  /* 0x00000004070e7825 */ /* 0x000fe200078e0008 */
[----:B------:R-:W-:-:S04]  /*1200*/  ISETP.NE.AND P1, PT, R16, 0x1, PT ;  /* 0x000000011000780c */ /* 0x000fc80003f25270 */
[----:B--2---:R1:W-:Y:S09]  /*1210*/  STG.E desc[UR4][R14.64], R17 ;  /* 0x000000110e007986 */ /* 0x0043f2000c101904 */
[----:B------:R-:W-:Y:S05]  /*1220*/  @!P1 BRA `(.L_x_68) ;  /* 0x0000000000289947 */ /* 0x000fea0003800000 */
[----:B------:R-:W-:-:S04]  /*1230*/  VIADD R23, R7, 0xfffffffe ;  /* 0xfffffffe07177836 */ /* 0x000fc80000000000 */
[----:B-1----:R-:W-:-:S05]  /*1240*/  IMAD.WIDE.U32 R14, R23, 0x4, R8 ;  /* 0x00000004170e7825 */ /* 0x002fca00078e0008 */
[----:B------:R-:W2:Y:S01]  /*1250*/  LDG.E R17, desc[UR4][R14.64] ;  /* 0x000000040e117981 */ /* 0x000ea2000c1e1900 */
[----:B------:R-:W-:-:S03]  /*1260*/  ISETP.NE.AND P1, PT, R16, 0x2, PT ;  /* 0x000000021000780c */ /* 0x000fc60003f25270 */
[----:B--2---:R2:W-:Y:S10]  /*1270*/  STG.E desc[UR4][R12.64], R17 ;  /* 0x000000110c007986 */ /* 0x0045f4000c101904 */
[----:B------:R-:W-:Y:S05]  /*1280*/  @!P1 BRA `(.L_x_68) ;  /* 0x0000000000109947 */ /* 0x000fea0003800000 */
[----:B------:R-:W-:-:S04]  /*1290*/  VIADD R23, R7, 0xfffffffd ;  /* 0xfffffffd07177836 */ /* 0x000fc80000000000 */
[----:B--2---:R-:W-:-:S06]  /*12a0*/  IMAD.WIDE.U32 R12, R23, 0x4, R8 ;  /* 0x00000004170c7825 */ /* 0x004fcc00078e0008 */
[----:B------:R-:W2:Y:S04]  /*12b0*/  LDG.E R13, desc[UR4][R12.64] ;  /* 0x000000040c0d7981 */ /* 0x000ea8000c1e1900 */
[----:B--2---:R3:W-:Y:S02]  /*12c0*/  STG.E desc[UR4][R14.64], R13 ;  /* 0x0000000d0e007986 */ /* 0x0047e4000c101904 */
.L_x_68:
[----:B------:R-:W-:Y:S05]  /*12d0*/  BSYNC.RECONVERGENT B3 ;  /* 0x0000000000037941 */ /* 0x000fea0003800200 */
.L_x_67:
[----:B--2---:R-:W-:-:S05]  /*12e0*/  IMAD.IADD R12, R24, 0x1, -R7 ;  /* 0x00000001180c7824 */ /* 0x004fca00078e0a07 */
[----:B------:R-:W-:-:S13]  /*12f0*/  ISETP.GT.U32.AND P1, PT, R12, -0x4, PT ;  /* 0xfffffffc0c00780c */ /* 0x000fda0003f24070 */
[----:B------:R-:W-:Y:S05]  /*1300*/  @P1 BRA `(.L_x_66) ;  /* 0x00000000004c1947 */ /* 0x000fea0003800000 */
.L_x_69:
[----:B-123--:R-:W-:-:S05]  /*1310*/  IADD3 R15, PT, PT, R23, -0x1, RZ ;  /* 0xffffffff170f7810 */ /* 0x00efca0007ffe0ff */
[----:B------:R-:W-:-:S05]  /*1320*/  IMAD.WIDE.U32 R14, R15, 0x4, R8 ;  /* 0x000000040f0e7825 */ /* 0x000fca00078e0008 */
[----:B------:R-:W2:Y:S01]  /*1330*/  LDG.E R25, desc[UR4][R14.64] ;  /* 0x000000040e197981 */ /* 0x000ea2000c1e1900 */
[C---:B------:R-:W-:Y:S02]  /*1340*/  VIADD R13, R23.reuse, 0xfffffffe ;  /* 0xfffffffe170d7836 */ /* 0x040fe40000000000 */
[----:B------:R-:W-:-:S04]  /*1350*/  IMAD.WIDE.U32 R18, R23, 0x4, R8 ;  /* 0x0000000417127825 */ /* 0x000fc800078e0008 */
[----:B------:R-:W-:Y:S01]  /*1360*/  IMAD.WIDE.U32 R12, R13, 0x4, R8 ;  /* 0x000000040d0c7825 */ /* 0x000fe200078e0008 */
[----:B--2---:R2:W-:Y:S04]  /*1370*/  STG.E desc[UR4][R18.64], R25 ;  /* 0x0000001912007986 */ /* 0x0045e8000c101904 */
[----:B------:R-:W3:Y:S01]  /*1380*/  LDG.E R27, desc[UR4][R12.64] ;  /* 0x000000040c1b7981 */ /* 0x000ee2000c1e1900 */
[----:B------:R-:W-:-:S04]  /*1390*/  VIADD R17, R23, 0xfffffffd ;  /* 0xfffffffd17117836 */ /* 0x000fc80000000000 */
[----:B------:R-:W-:Y:S01]  /*13a0*/  IMAD.WIDE.U32 R16, R17, 0x4, R8 ;  /* 0x0000000411107825 */ /* 0x000fe200078e0008 */
[----:B---3--:R2:W-:Y:S04]  /*13b0*/  STG.E desc[UR4][R14.64], R27 ;  /* 0x0000001b0e007986 */ /* 0x0085e8000c101904 */
[----:B------:R-:W3:Y:S01]  /*13c0*/  LDG.E R29, desc[UR4][R16.64] ;  /* 0x00000004101d7981 */ /* 0x000ee2000c1e1900 */
[----:B------:R-:W-:-:S04]  /*13d0*/  VIADD R23, R23, 0xfffffffc ;  /* 0xfffffffc17177836 */ /* 0x000fc80000000000 */
[C---:B------:R-:W-:Y:S01]  /*13e0*/  IMAD.WIDE.U32 R20, R23.reuse, 0x4, R8 ;  /* 0x0000000417147825 */ /* 0x040fe200078e0008 */
[----:B---3--:R2:W-:Y:S05]  /*13f0*/  STG.E desc[UR4][R12.64], R29 ;  /* 0x0000001d0c007986 */ /* 0x0085ea000c101904 */
[----:B------:R-:W3:Y:S01]  /*1400*/  LDG.E R21, desc[UR4][R20.64] ;  /* 0x0000000414157981 */ /* 0x000ee2000c1e1900 */
[----:B------:R-:W-:-:S03]  /*1410*/  ISETP.GT.AND P1, PT, R23, R24, PT ;  /* 0x000000181700720c */ /* 0x000fc60003f24270 */
[----:B---3--:R2:W-:Y:S10]  /*1420*/  STG.E desc[UR4][R16.64], R21 ;  /* 0x0000001510007986 */ /* 0x0085f4000c101904 */
[----:B------:R-:W-:Y:S05]  /*1430*/  @P1 BRA `(.L_x_69) ;  /* 0xfffffffc00b41947 */ /* 0x000fea000383ffff */
.L_x_66:
[----:B------:R-:W-:Y:S05]  /*1440*/  BSYNC.RECONVERGENT B2 ;  /* 0x0000000000027941 */ /* 0x000fea0003800200 */
.L_x_65:
[----:B--2---:R-:W-:-:S04]  /*1450*/  IMAD.WIDE.U32 R24, R24, 0x4, R8 ;  /* 0x0000000418187825 */ /* 0x004fc800078e0008 */
[----:B------:R-:W-:Y:S01]  /*1460*/  VIADD R7, R7, 0x1 ;  /* 0x0000000107077836 */ /* 0x000fe20000000000 */
[----:B------:R2:W-:Y:S06]  /*1470*/  STG.E desc[UR4][R24.64], R0 ;  /* 0x0000000018007986 */ /* 0x0005ec000c101904 */
.L_x_61:
[----:B------:R-:W-:Y:S05]  /*1480*/  BSYNC.RECONVERGENT B1 ;  /* 0x0000000000017941 */ /* 0x000fea0003800200 */
.L_x_60:
[----:B------:R-:W-:Y:S05]  /*1490*/  @!P0 BRA `(.L_x_70) ;  /* 0xfffffff800b08947 */ /* 0x000fea000383ffff */
[----:B------:R-:W-:Y:S05]  /*14a0*/  BSYNC.RECONVERGENT B0 ;  /* 0x0000000000007941 */ /* 0x000fea0003800200 */
.L_x_59:
[----:B-1-3--:R-:W1:Y:S01]  /*14b0*/  LDC R15, c[0x0][0x390] ;  /* 0x0000e400ff0f7b82 */ /* 0x00ae620000000800 */
[----:B------:R-:W3:Y:S01]  /*14c0*/  LDCU UR6, c[0x0][0x38c] ;  /* 0x00007180ff0677ac */ /* 0x000ee20008000800 */
[----:B0-----:R-:W-:Y:S02]  /*14d0*/  ISETP.GT.AND P0, PT, R22, RZ, PT ;  /* 0x000000ff1600720c */ /* 0x001fe40003f04270 */
[----:B---3--:R-:W-:-:S04]  /*14e0*/  VIMNMX R13, PT, PT, R4, UR6, !PT ;  /* 0x00000006040d7c48 */ /* 0x008fc8000ffe0100 */
[----:B------:R-:W-:Y:S02]  /*14f0*/  IADD3 R13, PT, PT, R13, -0x1, RZ ;  /* 0xffffffff0d0d7810 */ /* 0x000fe40007ffe0ff */
[----:B-1----:R-:W-:-:S13]  /*1500*/  ISETP.GE.AND P1, PT, R22, R15, PT ;  /* 0x0000000f1600720c */ /* 0x002fda0003f26270 */
[----:B------:R-:W-:-:S05]  /*1510*/  @P1 VIADD R22, R15, 0xffffffff ;  /* 0xffffffff0f161836 */ /* 0x000fca0000000000 */
[----:B------:R-:W-:-:S07]  /*1520*/  SEL R22, R22, RZ, P0 ;  /* 0x000000ff16167207 */ /* 0x000fce0000000000 */
.L_x_97:
[----:B01----:R-:W-:Y:S01]  /*1530*/  BSSY.RECONVERGENT B0, `(.L_x_71) ;  /* 0x000008c000007945 */ /* 0x003fe20003800200 */
.L_x_88:
[----:B------:R-:W-:Y:S01]  /*1540*/  ISETP.NE.AND P0, PT, R7, RZ, PT ;  /* 0x000000ff0700720c */ /* 0x000fe20003f05270 */
[----:B------:R-:W-:-:S12]  /*1550*/  BSSY.RECONVERGENT B1, `(.L_x_72) ;  /* 0x0000026000017945 */ /* 0x000fd80003800200 */
[----:B------:R-:W-:Y:S05]  /*1560*/  @P0 BRA `(.L_x_73) ;  /* 0x0000000000280947 */ /* 0x000fea0003800000 */
[----:B------:R-:W0:Y:S01]  /*1570*/  LDCU UR6, c[0x0][0x388] ;  /* 0x00007100ff0677ac */ /* 0x000e220008000800 */
[----:B------:R-:W1:Y:S01]  /*1580*/  LDCU.64 UR8, c[0x0][0x3a0] ;  /* 0x00007400ff0877ac */ /* 0x000e620008000a00 */
[----:B0-----:R-:W-:-:S04]  /*1590*/  IMAD.U32 R21, RZ, RZ, UR6 ;  /* 0x00000006ff157e24 */ /* 0x001fc8000f8e00ff */
[----:B------:R-:W-:-:S04]  /*15a0*/  IMAD.WIDE.U32 R14, R6, R21, R10 ;  /* 0x00000015060e7225 */ /* 0x000fc800078e000a */
[----:B------:R-:W-:Y:S01]  /*15b0*/  IMAD R15, R6, R5, R15 ;  /* 0x00000005060f7224 */ /* 0x000fe200078e020f */
[----:B-1----:R-:W-:-:S04]  /*15c0*/  LEA R16, P0, R14, UR8, 0x2 ;  /* 0x000000080e107c11 */ /* 0x002fc8000f8010ff */
[----:B------:R-:W-:Y:S01]  /*15d0*/  LEA.HI.X R17, R14, UR9, R15, 0x2, P0 ;  /* 0x000000090e117c11 */ /* 0x000fe200080f140f */
[----:B------:R-:W-:-:S05]  /*15e0*/  IMAD.MOV.U32 R15, RZ, RZ, 0x7fffffff ;  /* 0x7fffffffff0f7424 */ /* 0x000fca00078e00ff */
[----:B------:R1:W-:Y:S01]  /*15f0*/  STG.E desc[UR4][R16.64], R15 ;  /* 0x0000000f10007986 */ /* 0x0003e2000c101904 */
[----:B------:R-:W-:Y:S05]  /*1600*/  BRA `(.L_x_74) ;  /* 0x0000000000687947 */ /* 0x000fea0003800000 */
.L_x_73:
[----:B------:R-:W0:Y:S01]  /*1610*/  LDCU UR6, c[0x0][0x390] ;  /* 0x00007200ff0677ac */ /* 0x000e220008000800 */
[----:B------:R-:W-:Y:S01]  /*1620*/  BSSY.RECONVERGENT B2, `(.L_x_75) ;  /* 0x000000e000027945 */ /* 0x000fe20003800200 */
[----:B------:R-:W-:Y:S01]  /*1630*/  IMAD.MOV.U32 R15, RZ, RZ, R22 ;  /* 0x000000ffff0f7224 */ /* 0x000fe200078e0016 */
[----:B0-----:R-:W-:-:S13]  /*1640*/  ISETP.NE.AND P0, PT, R7, UR6, PT ;  /* 0x0000000607007c0c */ /* 0x001fda000bf05270 */
[----:B------:R-:W-:Y:S05]  /*1650*/  @!P0 BRA `(.L_x_76) ;  /* 0x0000000000288947 */ /* 0x000fea0003800000 */
[----:B--2---:R-:W-:Y:S01]  /*1660*/  I2FP.F32.S32 R0, R7 ;  /* 0x0000000700007245 */ /* 0x004fe20000201400 */
[----:B------:R-:W-:-:S04]  /*1670*/  VIADD R15, R7, 0xffffffff ;  /* 0xffffffff070f7836 */ /* 0x000fc80000000000 */
[----:B------:R-:W-:-:S06]  /*1680*/  FFMA R0, R3, R0, 0.5 ;  /* 0x3f00000003007423 */ /* 0x000fcc0000000000 */
[----:B------:R-:W0:Y:S02]  /*1690*/  FRND.FLOOR R0, R0 ;  /* 0x0000000000007307 */ /* 0x000e240000205000 */
[----:B0-----:R-:W-:-:S06]  /*16a0*/  FADD R2, R0, -1 ;  /* 0xbf80000000027421 */ /* 0x001fcc0000000000 */
[----:B------:R-:W0:Y:S02]  /*16b0*/  F2I.TRUNC.NTZ R2, R2 ;  /* 0x0000000200027305 */ /* 0x000e24000020f100 */
[C---:B0-----:R-:W-:Y:S02]  /*16c0*/  ISETP.GE.AND P1, PT, R2.reuse, R7, PT ;  /* 0x000000070200720c */ /* 0x041fe40003f26270 */
[C---:B------:R-:W-:Y:S02]  /*16d0*/  ISETP.GT.AND P0, PT, R2.reuse, RZ, PT ;  /* 0x000000ff0200720c */ /* 0x040fe40003f04270 */
[----:B------:R-:W-:-:S04]  /*16e0*/  SEL R15, R2, R15, !P1 ;  /* 0x0000000f020f7207 */ /* 0x000fc80004800000 */
[----:B------:R-:W-:-:S07]  /*16f0*/  SEL R15, R15, RZ, P0 ;  /* 0x000000ff0f0f7207 */ /* 0x000fce0000000000 */
.L_x_76:
[----:B------:R-:W-:Y:S05]  /*1700*/  BSYNC.RECONVERGENT B2 ;  /* 0x0000000000027941 */ /* 0x000fea0003800200 */
.L_x_75:
[----:B------:R-:W-:Y:S01]  /*1710*/  IMAD.WIDE R14, R15, 0x4, R8 ;  /* 0x000000040f0e7825 */ /* 0x000fe200078e0208 */
[----:B------:R-:W0:Y:S01]  /*1720*/  LDCU UR6, c[0x0][0x388] ;  /* 0x00007100ff0677ac */ /* 0x000e220008000800 */
[----:B------:R-:W1:Y:S04]  /*1730*/  LDCU.64 UR8, c[0x0][0x3a0] ;  /* 0x00007400ff0877ac */ /* 0x000e680008000a00 */
[----:B------:R-:W3:Y:S01]  /*1740*/  LDG.E R15, desc[UR4][R14.64] ;  /* 0x000000040e0f7981 */ /* 0x000ee2000c1e1900 */
[----:B0-----:R-:W-:-:S05]  /*1750*/  MOV R21, UR6 ;  /* 0x0000000600157c02 */ /* 0x001fca0008000f00 */
[----:B------:R-:W-:-:S04]  /*1760*/  IMAD.WIDE.U32 R16, R6, R21, R10 ;  /* 0x0000001506107225 */ /* 0x000fc800078e000a */
[----:B------:R-:W-:Y:S01]  /*1770*/  IMAD R17, R6, R5, R17 ;  /* 0x0000000506117224 */ /* 0x000fe200078e0211 */
[----:B-1----:R-:W-:-:S04]  /*1780*/  LEA R18, P0, R16, UR8, 0x2 ;  /* 0x0000000810127c11 */ /* 0x002fc8000f8010ff */
[----:B------:R-:W-:-:S05]  /*1790*/  LEA.HI.X R19, R16, UR9, R17, 0x2, P0 ;  /* 0x0000000910137c11 */ /* 0x000fca00080f1411 */
[----:B---3--:R0:W-:Y:S04]  /*17a0*/  STG.E desc[UR4][R18.64], R15 ;  /* 0x0000000f12007986 */ /* 0x0081e8000c101904 */
.L_x_74:
[----:B------:R-:W-:Y:S05]  /*17b0*/  BSYNC.RECONVERGENT B1 ;  /* 0x0000000000017941 */ /* 0x000fea0003800200 */
.L_x_72:
[----:B------:R-:W-:-:S13]  /*17c0*/  ISETP.NE.AND P0, PT, R6, R13, PT ;  /* 0x0000000d0600720c */ /* 0x000fda0003f05270 */
[----:B------:R-:W-:Y:S05]  /*17d0*/  @!P0 EXIT ;  /* 0x000000000000894d */ /* 0x000fea0003800000 */
[----:B------:R-:W2:Y:S01]  /*17e0*/  LDCU UR6, c[0x0][0x390] ;  /* 0x00007200ff0677ac */ /* 0x000ea20008000800 */
[----:B------:R-:W-:Y:S01]  /*17f0*/  VIADD R6, R6, 0x1 ;  /* 0x0000000106067836 */ /* 0x000fe20000000000 */
[----:B------:R-:W3:Y:S03]  /*1800*/  LDCU.64 UR8, c[0x0][0x380] ;  /* 0x00007000ff0877ac */ /* 0x000ee60008000a00 */
[----:B--2---:R-:W-:-:S04]  /*1810*/  VIADD R0, R6, -UR6 ;  /* 0x8000000606007c36 */ /* 0x004fc80008000000 */
[----:B01----:R-:W-:Y:S01]  /*1820*/  IMAD.WIDE.U32 R14, R0, R21, R10 ;  /* 0x00000015000e7225 */ /* 0x003fe200078e000a */
[----:B------:R-:W-:Y:S02]  /*1830*/  SHF.R.S32.HI R2, RZ, 0x1f, R0 ;  /* 0x0000001fff027819 */ /* 0x000fe40000011400 */
[----:B---3--:R-:W-:-:S03]  /*1840*/  LEA R16, P0, R14, UR8, 0x2 ;  /* 0x000000080e107c11 */ /* 0x008fc6000f8010ff */
[----:B------:R-:W-:-:S04]  /*1850*/  IMAD R2, R2, R21, RZ ;  /* 0x0000001502027224 */ /* 0x000fc800078e02ff */
[----:B------:R-:W-:-:S04]  /*1860*/  IMAD R17, R0, R5, R2 ;  /* 0x0000000500117224 */ /* 0x000fc800078e0202 */
[----:B------:R-:W-:-:S05]  /*1870*/  IMAD.IADD R15, R15, 0x1, R17 ;  /* 0x000000010f0f7824 */ /* 0x000fca00078e0211 */
[----:B------:R-:W-:-:S05]  /*1880*/  LEA.HI.X R17, R14, UR9, R15, 0x2, P0 ;  /* 0x000000090e117c11 */ /* 0x000fca00080f140f */
[----:B------:R-:W2:Y:S01]  /*1890*/  LDG.E.CONSTANT R16, desc[UR4][R16.64] ;  /* 0x0000000410107981 */ /* 0x000ea2000c1e9900 */
[----:B------:R-:W-:Y:S01]  /*18a0*/  ISETP.GE.AND P0, PT, R7, 0x1, PT ;  /* 0x000000010700780c */ /* 0x000fe20003f06270 */
[----:B------:R-:W-:Y:S03]  /*18b0*/  BSSY.RECONVERGENT B1, `(.L_x_77) ;  /* 0x0000048000017945 */ /* 0x000fe60003800200 */
[----:B--2---:R-:W-:-:S13]  /*18c0*/  FSETP.NAN.OR P0, PT, |R16|, |R16|, !P0 ;  /* 0x400000101000720b */ /* 0x004fda0004708600 */
[----:B------:R-:W-:Y:S05]  /*18d0*/  @P0 BRA `(.L_x_78) ;  /* 0x0000000400140947 */ /* 0x000fea0003800000 */
[----:B------:R-:W-:Y:S01]  /*18e0*/  IMAD.MOV.U32 R0, RZ, RZ, RZ ;  /* 0x000000ffff007224 */ /* 0x000fe200078e00ff */
[----:B------:R-:W-:-:S07]  /*18f0*/  MOV R17, R7 ;  /* 0x0000000700117202 */ /* 0x000fce0000000f00 */
.L_x_82:
[----:B------:R-:W-:-:S05]  /*1900*/  IMAD.IADD R2, R0, 0x1, R17 ;  /* 0x0000000100027824 */ /* 0x000fca00078e0211 */
[----:B------:R-:W-:-:S05]  /*1910*/  SHF.R.U32.HI R2, RZ, 0x1, R2 ;  /* 0x00000001ff027819 */ /* 0x000fca0000011602 */
[----:B------:R-:W-:-:S05]  /*1920*/  IMAD.WIDE.U32 R14, R2, 0x4, R8 ;  /* 0x00000004020e7825 */ /* 0x000fca00078e0008 */
[----:B------:R-:W2:Y:S01]  /*1930*/  LDG.E R19, desc[UR4][R14.64] ;  /* 0x000000040e137981 */ /* 0x000ea2000c1e1900 */
[----:B------:R-:W-:Y:S01]  /*1940*/  BSSY.RELIABLE B2, `(.L_x_79) ;  /* 0x0000008000027945 */ /* 0x000fe20003800100 */
[----:B--2---:R-:W-:-:S13]  /*1950*/  FSETP.GEU.AND P0, PT, R19, R16, PT ;  /* 0x000000101300720b */ /* 0x004fda0003f0e000 */
[----:B------:R-:W-:Y:S01]  /*1960*/  @!P0 VIADD R0, R2, 0x1 ;  /* 0x0000000102008836 */ /* 0x000fe20000000000 */
[----:B------:R-:W-:Y:S06]  /*1970*/  @!P0 BRA `(.L_x_80) ;  /* 0x0000000000108947 */ /* 0x000fec0003800000 */
[----:B------:R-:W-:-:S13]  /*1980*/  FSETP.GEU.AND P0, PT, R16, R19, PT ;  /* 0x000000131000720b */ /* 0x000fda0003f0e000 */
[----:B------:R-:W-:Y:S05]  /*1990*/  @P0 BREAK.RELIABLE B2 ;  /* 0x0000000000020942 */ /* 0x000fea0003800100 */
[----:B------:R-:W-:Y:S05]  /*19a0*/  @P0 BRA `(.L_x_81) ;  /* 0x0000000000140947 */ /* 0x000fea0003800000 */
[----:B------:R-:W-:-:S07]  /*19b0*/  IMAD.MOV.U32 R17, RZ, RZ, R2 ;  /* 0x000000ffff117224 */ /* 0x000fce00078e0002 */
.L_x_80:
[----:B------:R-:W-:Y:S05]  /*19c0*/  BSYNC.RELIABLE B2 ;  /* 0x0000000000027941 */ /* 0x000fea0003800100 */
.L_x_79:
[----:B------:R-:W-:-:S13]  /*19d0*/  ISETP.GE.AND P0, PT, R0, R17, PT ;  /* 0x000000110000720c */ /* 0x000fda0003f06270 */
[----:B------:R-:W-:Y:S05]  /*19e0*/  @!P0 BRA `(.L_x_82) ;  /* 0xfffffffc00c48947 */ /* 0x000fea000383ffff */
[----:B------:R-:W-:Y:S05]  /*19f0*/  BRA `(.L_x_78) ;  /* 0x0000000000cc7947 */ /* 0x000fea0003800000 */
.L_x_81:
[----:B------:R-:W-:Y:S01]  /*1a00*/  VIADD R12, R2, 0x1 ;  /* 0x00000001020c7836 */ /* 0x000fe20000000000 */
[----:B------:R-:W-:Y:S04]  /*1a10*/  BSSY.RECONVERGENT B3, `(.L_x_83) ;  /* 0x0000030000037945 */ /* 0x000fe80003800200 */
[----:B------:R-:W-:-:S13]  /*1a20*/  ISETP.GE.AND P0, PT, R12, R7, PT ;  /* 0x000000070c00720c */ /* 0x000fda0003f06270 */
[----:B------:R-:W-:Y:S05]  /*1a30*/  @P0 BRA `(.L_x_84) ;  /* 0x0000000000b40947 */ /* 0x000fea0003800000 */
[----:B------:R-:W-:Y:S01]  /*1a40*/  LOP3.LUT R0, RZ, R2, RZ, 0x33, !PT ;  /* 0x00000002ff007212 */ /* 0x000fe200078e33ff */
[----:B------:R-:W-:Y:S01]  /*1a50*/  BSSY.RECONVERGENT B4, `(.L_x_85) ;  /* 0x0000017000047945 */ /* 0x000fe20003800200 */
[----:B------:R-:W-:Y:S02]  /*1a60*/  IMAD.MOV.U32 R17, RZ, RZ, R2 ;  /* 0x000000ffff117224 */ /* 0x000fe400078e0002 */
[----:B------:R-:W-:-:S04]  /*1a70*/  IADD3 R0, PT, PT, R7, R0, RZ ;  /* 0x0000000007007210 */ /* 0x000fc80007ffe0ff */
[----:B------:R-:W-:Y:S01]  /*1a80*/  LOP3.LUT P0, R4, R0, 0x3, RZ, 0xc0, !PT ;  /* 0x0000000300047812 */ /* 0x000fe2000780c0ff */
[----:B------:R-:W-:-:S12]  /*1a90*/  IMAD.MOV.U32 R0, RZ, RZ, R12 ;  /* 0x000000ffff007224 */ /* 0x000fd800078e000c */
[----:B------:R-:W-:Y:S05]  /*1aa0*/  @!P0 BRA `(.L_x_86) ;  /* 0x0000000000448947 */ /* 0x000fea0003800000 */
[----:B------:R-:W2:Y:S01]  /*1ab0*/  LDG.E R19, desc[UR4][R14.64+0x4] ;  /* 0x000004040e137981 */ /* 0x000ea2000c1e1900 */
[----:B------:R-:W-:Y:S01]  /*1ac0*/  ISETP.NE.AND P0, PT, R4, 0x1, PT ;  /* 0x000000010400780c */ /* 0x000fe20003f05270 */
[----:B------:R-:W-:Y:S02]  /*1ad0*/  VIADD R0, R2, 0x2 ;  /* 0x0000000202007836 */ /* 0x000fe40000000000 */
[----:B------:R-:W-:Y:S01]  /*1ae0*/  IMAD.MOV.U32 R17, RZ, RZ, R12 ;  /* 0x000000ffff117224 */ /* 0x000fe200078e000c */
[----:B--2---:R0:W-:Y:S09]  /*1af0*/  STG.E desc[UR4][R14.64], R19 ;  /* 0x000000130e007986 */ /* 0x0041f2000c101904 */
[----:B------:R-:W-:Y:S05]  /*1b00*/  @!P0 BRA `(.L_x_86) ;  /* 0x00000000002c8947 */ /* 0x000fea0003800000 */
[----:B0-----:R-:W2:Y:S01]  /*1b10*/  LDG.E R19, desc[UR4][R14.64+0x8] ;  /* 0x000008040e137981 */ /* 0x001ea2000c1e1900 */
[----:B------:R-:W-:Y:S01]  /*1b20*/  ISETP.NE.AND P0, PT, R4, 0x2, PT ;  /* 0x000000020400780c */ /* 0x000fe20003f05270 */
[----:B------:R-:W-:Y:S01]  /*1b30*/  IMAD.MOV.U32 R17, RZ, RZ, R0 ;  /* 0x000000ffff117224 */ /* 0x000fe200078e0000 */
[----:B------:R-:W-:-:S05]  /*1b40*/  IADD3 R4, PT, PT, R2, 0x3, RZ ;  /* 0x0000000302047810 */ /* 0x000fca0007ffe0ff */
[----:B------:R-:W-:Y:S01]  /*1b50*/  IMAD.MOV.U32 R0, RZ, RZ, R4 ;  /* 0x000000ffff007224 */ /* 0x000fe200078e0004 */
[----:B--2---:R1:W-:Y:S05]  /*1b60*/  STG.E desc[UR4][R14.64+0x4], R19 ;  /* 0x000004130e007986 */ /* 0x0043ea000c101904 */
[----:B------:R-:W-:Y:S05]  /*1b70*/  @!P0 BRA `(.L_x_86) ;  /* 0x0000000000108947 */ /* 0x000fea0003800000 */
[----:B-1----:R-:W2:Y:S01]  /*1b80*/  LDG.E R19, desc[UR4][R14.64+0xc] ;  /* 0x00000c040e137981 */ /* 0x002ea2000c1e1900 */
[----:B------:R-:W-:Y:S02]  /*1b90*/  IMAD.MOV.U32 R17, RZ, RZ, R4 ;  /* 0x000000ffff117224 */ /* 0x000fe400078e0004 */
[----:B------:R-:W-:Y:S01]  /*1ba0*/  VIADD R0, R2, 0x4 ;  /* 0x0000000402007836 */ /* 0x000fe20000000000 */
[----:B--2---:R2:W-:Y:S06]  /*1bb0*/  STG.E desc[UR4][R14.64+0x8], R19 ;  /* 0x000008130e007986 */ /* 0x0045ec000c101904 */
.L_x_86:
[----:B------:R-:W-:Y:S05]  /*1bc0*/  BSYNC.RECONVERGENT B4 ;  /* 0x0000000000047941 */ /* 0x000fea0003800200 */
.L_x_85:
[----:B------:R-:W-:-:S04]  /*1bd0*/  IADD3 R2, PT, PT, R7, -0x2, -R2 ;  /* 0xfffffffe07027810 */ /* 0x000fc80007ffe802 */
[----:B------:R-:W-:-:S13]  /*1be0*/  ISETP.GE.U32.AND P0, PT, R2, 0x3, PT ;  /* 0x000000030200780c */ /* 0x000fda0003f06070 */
[----:B------:R-:W-:Y:S05]  /*1bf0*/  @!P0 BRA `(.L_x_84) ;  /* 0x0000000000448947 */ /* 0x000fea0003800000 */
[----:B------:R-:W-:-:S07]  /*1c00*/  IADD3 R2, PT, PT, -R7, R0, RZ ;  /* 0x0000000007027210 */ /* 0x000fce0007ffe1ff */
.L_x_87:
[----:B012---:R-:W-:-:S05]  /*1c10*/  IMAD.WIDE.U32 R14, R0, 0x4, R8 ;  /* 0x00000004000e7825 */ /* 0x007fca00078e0008 */
[----:B------:R-:W2:Y:S01]  /*1c20*/  LDG.E R19, desc[UR4][R14.64] ;  /* 0x000000040e137981 */ /* 0x000ea2000c1e1900 */
[----:B------:R-:W-:-:S05]  /*1c30*/  IMAD.WIDE.U32 R16, R17, 0x4, R8 ;  /* 0x0000000411107825 */ /* 0x000fca00078e0008 */
[----:B--2---:R0:W-:Y:S04]  /*1c40*/  STG.E desc[UR4][R16.64], R19 ;  /* 0x0000001310007986 */ /* 0x0041e8000c101904 */
[----:B------:R-:W2:Y:S04]  /*1c50*/  LDG.E R21, desc[UR4][R14.64+0x4] ;  /* 0x000004040e157981 */ /* 0x000ea8000c1e1900 */
[----:B------:R-:W3:Y:S04]  /*1c60*/  LDG.E R23, desc[UR4][R14.64+0x8] ;  /* 0x000008040e177981 */ /* 0x000ee8000c1e1900 */
[----:B------:R-:W4:Y:S01]  /*1c70*/  LDG.E R25, desc[UR4][R14.64+0xc] ;  /* 0x00000c040e197981 */ /* 0x000f22000c1e1900 */
[----:B------:R-:W-:-:S02]  /*1c80*/  VIADD R2, R2, 0x4 ;  /* 0x0000000402027836 */ /* 0x000fc40000000000 */
[C---:B------:R-:W-:Y:S02]  /*1c90*/  VIADD R4, R0.reuse, 0x3 ;  /* 0x0000000300047836 */ /* 0x040fe40000000000 */
[----:B------:R-:W-:Y:S01]  /*1ca0*/  VIADD R0, R0, 0x4 ;  /* 0x0000000400007836 */ /* 0x000fe20000000000 */
[----:B------:R-:W-:Y:S01]  /*1cb0*/  ISETP.NE.AND P0, PT, R2, RZ, PT ;  /* 0x000000ff0200720c */ /* 0x000fe20003f05270 */
[----:B0-----:R-:W-:Y:S01]  /*1cc0*/  IMAD.MOV.U32 R17, RZ, RZ, R4 ;  /* 0x000000ffff117224 */ /* 0x001fe200078e0004 */
[----:B--2---:R0:W-:Y:S04]  /*1cd0*/  STG.E desc[UR4][R14.64], R21 ;  /* 0x000000150e007986 */ /* 0x0041e8000c101904 */
[----:B---3--:R0:W-:Y:S04]  /*1ce0*/  STG.E desc[UR4][R14.64+0x4], R23 ;  /* 0x000004170e007986 */ /* 0x0081e8000c101904 */
[----:B----4-:R0:W-:Y:S03]  /*1cf0*/  STG.E desc[UR4][R14.64+0x8], R25 ;  /* 0x000008190e007986 */ /* 0x0101e6000c101904 */
[----:B------:R-:W-:Y:S05]  /*1d00*/  @P0 BRA `(.L_x_87) ;  /* 0xfffffffc00c00947 */ /* 0x000fea000383ffff */
.L_x_84:
[----:B------:R-:W-:Y:S05]  /*1d10*/  BSYNC.RECONVERGENT B3 ;  /* 0x0000000000037941 */ /* 0x000fea0003800200 */
.L_x_83:
[----:B------:R-:W-:-:S07]  /*1d20*/  IADD3 R7, PT, PT, R7, -0x1, RZ ;  /* 0xffffffff07077810 */ /* 0x000fce0007ffe0ff */
.L_x_78:
[----:B------:R-:W-:Y:S05]  /*1d30*/  BSYNC.RECONVERGENT B1 ;  /* 0x0000000000017941 */ /* 0x000fea0003800200 */
.L_x_77:
[----:B------:R-:W3:Y:S01]  /*1d40*/  LDCU UR6, c[0x0][0x388] ;  /* 0x00007100ff0677ac */ /* 0x000ee20008000800 */
[----:B012---:R-:W-:Y:S02]  /*1d50*/  IMAD.MOV.U32 R14, RZ, RZ, R10 ;  /* 0x000000ffff0e7224 */ /* 0x007fe400078e000a */
[----:B------:R-:W-:Y:S01]  /*1d60*/  IMAD.MOV.U32 R15, RZ, RZ, R11 ;  /* 0x000000ffff0f7224 */ /* 0x000fe200078e000b */
[----:B------:R-:W0:Y:S01]  /*1d70*/  LDCU.64 UR8, c[0x0][0x380] ;  /* 0x00007000ff0877ac */ /* 0x000e220008000a00 */
[----:B---3--:R-:W-:-:S04]  /*1d80*/  IMAD.WIDE.U32 R14, R6, UR6, R14 ;  /* 0x00000006060e7c25 */ /* 0x008fc8000f8e000e */
[----:B------:R-:W-:Y:S01]  /*1d90*/  IMAD R15, R6, R5, R15 ;  /* 0x00000005060f7224 */ /* 0x000fe200078e020f */
[----:B0-----:R-:W-:-:S04]  /*1da0*/  LEA R16, P0, R14, UR8, 0x2 ;  /* 0x000000080e107c11 */ /* 0x001fc8000f8010ff */
[----:B------:R-:W-:-:S05]  /*1db0*/  LEA.HI.X R17, R14, UR9, R15, 0x2, P0 ;  /* 0x000000090e117c11 */ /* 0x000fca00080f140f */
[----:B------:R-:W2:Y:S02]  /*1dc0*/  LDG.E.CONSTANT R0, desc[UR4][R16.64] ;  /* 0x0000000410007981 */ /* 0x000ea4000c1e9900 */
[----:B--2---:R-:W-:-:S13]  /*1dd0*/  FSETP.NAN.AND P0, PT, |R0|, |R0|, PT ;  /* 0x400000000000720b */ /* 0x004fda0003f08200 */
[----:B------:R-:W-:Y:S05]  /*1de0*/  @P0 BRA `(.L_x_88) ;  /* 0xfffffff400d40947 */ /* 0x000fea000383ffff */
[----:B------:R-:W-:Y:S05]  /*1df0*/  BSYNC.RECONVERGENT B0 ;  /* 0x0000000000007941 */ /* 0x000fea0003800200 */
.L_x_71:
[----:B------:R-:W-:Y:S01]  /*1e00*/  ISETP.GE.AND P0, PT, R7, 0x1, PT ;  /* 0x000000010700780c */ /* 0x000fe20003f06270 */
[----:B------:R-:W-:Y:S01]  /*1e10*/  BSSY.RECONVERGENT B0, `(.L_x_89) ;  /* 0x000000e000007945 */ /* 0x000fe20003800200 */
[----:B------:R-:W-:-:S11]  /*1e20*/  IMAD.MOV.U32 R2, RZ, RZ, RZ ;  /* 0x000000ffff027224 */ /* 0x000fd600078e00ff */
[----:B------:R-:W-:Y:S05]  /*1e30*/  @!P0 BRA `(.L_x_90) ;  /* 0x00000000002c8947 */ /* 0x000fea0003800000 */
[----:B------:R-:W-:Y:S01]  /*1e40*/  IMAD.MOV.U32 R2, RZ, RZ, RZ ;  /* 0x000000ffff027224 */ /* 0x000fe200078e00ff */
[----:B------:R-:W-:-:S07]  /*1e50*/  MOV R17, R7 ;  /* 0x0000000700117202 */ /* 0x000fce0000000f00 */
.L_x_91:
        /* <DEDUP_REMOVED lines=9> */
.L_x_90:
[----:B------:R-:W-:Y:S05]  /*1ef0*/  BSYNC.RECONVERGENT B0 ;  /* 0x0000000000007941 */ /* 0x000fea0003800200 */
.L_x_89:
[----:B------:R-:W-:Y:S01]  /*1f00*/  ISETP.GT.AND P0, PT, R7, R2, PT ;  /* 0x000000020700720c */ /* 0x000fe20003f04270 */
[----:B------:R-:W-:-:S12]  /*1f10*/  BSSY.RECONVERGENT B0, `(.L_x_92) ;  /* 0x000002f000007945 */ /* 0x000fd80003800200 */
[----:B------:R-:W-:Y:S05]  /*1f20*/  @!P0 BRA `(.L_x_93) ;  /* 0x0000000000b48947 */ /* 0x000fea0003800000 */
[----:B------:R-:W-:Y:S01]  /*1f30*/  IMAD.IADD R4, R7, 0x1, -R2 ;  /* 0x0000000107047824 */ /* 0x000fe200078e0a02 */
[----:B------:R-:W-:Y:S01]  /*1f40*/  BSSY.RECONVERGENT B1, `(.L_x_94) ;  /* 0x0000015000017945 */ /* 0x000fe20003800200 */
[----:B------:R-:W-:-:S03]  /*1f50*/  IMAD.MOV.U32 R21, RZ, RZ, R7 ;  /* 0x000000ffff157224 */ /* 0x000fc600078e0007 */
[----:B------:R-:W-:-:S13]  /*1f60*/  LOP3.LUT P0, R4, R4, 0x3, RZ, 0xc0, !PT ;  /* 0x0000000304047812 */ /* 0x000fda000780c0ff */
[----:B------:R-:W-:Y:S05]  /*1f70*/  @!P0 BRA `(.L_x_95) ;  /* 0x0000000000448947 */ /* 0x000fea0003800000 */
[----:B------:R-:W-:-:S05]  /*1f80*/  IADD3 R21, PT, PT, R7, -0x1, RZ ;  /* 0xffffffff07157810 */ /* 0x000fca0007ffe0ff */
[----:B------:R-:W-:-:S05]  /*1f90*/  IMAD.WIDE.U32 R14, R21, 0x4, R8 ;  /* 0x00000004150e7825 */ /* 0x000fca00078e0008 */
[----:B------:R-:W2:Y:S01]  /*1fa0*/  LDG.E R19, desc[UR4][R14.64] ;  /* 0x000000040e137981 */ /* 0x000ea2000c1e1900 */
[----:B------:R-:W-:Y:S01]  /*1fb0*/  IMAD.WIDE.U32 R16, R7, 0x4, R8 ;  /* 0x0000000407107825 */ /* 0x000fe200078e0008 */
[----:B------:R-:W-:-:S04]  /*1fc0*/  ISETP.NE.AND P0, PT, R4, 0x1, PT ;  /* 0x000000010400780c */ /* 0x000fc80003f05270 */
[----:B--2---:R0:W-:Y:S09]  /*1fd0*/  STG.E desc[UR4][R16.64], R19 ;  /* 0x0000001310007986 */ /* 0x0041f2000c101904 */
[----:B------:R-:W-:Y:S05]  /*1fe0*/  @!P0 BRA `(.L_x_95) ;  /* 0x0000000000288947 */ /* 0x000fea0003800000 */
[----:B------:R-:W-:-:S04]  /*1ff0*/  VIADD R21, R7, 0xfffffffe ;  /* 0xfffffffe07157836 */ /* 0x000fc80000000000 */
[----:B0-----:R-:W-:-:S05]  /*2000*/  IMAD.WIDE.U32 R16, R21, 0x4, R8 ;  /* 0x0000000415107825 */ /* 0x001fca00078e0008 */
[----:B------:R-:W2:Y:S01]  /*2010*/  LDG.E R19, desc[UR4][R16.64] ;  /* 0x0000000410137981 */ /* 0x000ea2000c1e1900 */
[----:B------:R-:W-:-:S03]  /*2020*/  ISETP.NE.AND P0, PT, R4, 0x2, PT ;  /* 0x000000020400780c */ /* 0x000fc60003f05270 */
[----:B--2---:R1:W-:Y:S10]  /*2030*/  STG.E desc[UR4][R14.64], R19 ;  /* 0x000000130e007986 */ /* 0x0043f4000c101904 */
[----:B------:R-:W-:Y:S05]  /*2040*/  @!P0 BRA `(.L_x_95) ;  /* 0x0000000000108947 */ /* 0x000fea0003800000 */
[----:B------:R-:W-:-:S04]  /*2050*/  VIADD R21, R7, 0xfffffffd ;  /* 0xfffffffd07157836 */ /* 0x000fc80000000000 */
[----:B-1----:R-:W-:-:S06]  /*2060*/  IMAD.WIDE.U32 R14, R21, 0x4, R8 ;  /* 0x00000004150e7825 */ /* 0x002fcc00078e0008 */
[----:B------:R-:W2:Y:S04]  /*2070*/  LDG.E R15, desc[UR4][R14.64] ;  /* 0x000000040e0f7981 */ /* 0x000ea8000c1e1900 */
[----:B--2---:R2:W-:Y:S02]  /*2080*/  STG.E desc[UR4][R16.64], R15 ;  /* 0x0000000f10007986 */ /* 0x0045e4000c101904 */
.L_x_95:
[----:B------:R-:W-:Y:S05]  /*2090*/  BSYNC.RECONVERGENT B1 ;  /* 0x0000000000017941 */ /* 0x000fea0003800200 */
.L_x_94:
[----:B------:R-:W-:-:S05]  /*20a0*/  IMAD.IADD R4, R2, 0x1, -R7 ;  /* 0x0000000102047824 */ /* 0x000fca00078e0a07 */
[----:B------:R-:W-:-:S13]  /*20b0*/  ISETP.GT.U32.AND P0, PT, R4, -0x4, PT ;  /* 0xfffffffc0400780c */ /* 0x000fda0003f04070 */
[----:B------:R-:W-:Y:S05]  /*20c0*/  @P0 BRA `(.L_x_93) ;  /* 0x00000000004c0947 */ /* 0x000fea0003800000 */
.L_x_96:
[----:B-123--:R-:W-:-:S04]  /*20d0*/  VIADD R15, R21, 0xffffffff ;  /* 0xffffffff150f7836 */ /* 0x00efc80000000000 */
[----:B------:R-:W-:-:S05]  /*20e0*/  IMAD.WIDE.U32 R14, R15, 0x4, R8 ;  /* 0x000000040f0e7825 */ /* 0x000fca00078e0008 */
[----:B------:R-:W2:Y:S01]  /*20f0*/  LDG.E R23, desc[UR4][R14.64] ;  /* 0x000000040e177981 */ /* 0x000ea2000c1e1900 */
[C---:B0-----:R-:W-:Y:S01]  /*2100*/  IADD3 R17, PT, PT, R21.reuse, -0x2, RZ ;  /* 0xfffffffe15117810 */ /* 0x041fe20007ffe0ff */
[----:B------:R-:W-:-:S04]  /*2110*/  IMAD.WIDE.U32 R24, R21, 0x4, R8 ;  /* 0x0000000415187825 */ /* 0x000fc800078e0008 */
[----:B------:R-:W-:Y:S01]  /*2120*/  IMAD.WIDE.U32 R16, R17, 0x4, R8 ;  /* 0x0000000411107825 */ /* 0x000fe200078e0008 */
[----:B--2---:R3:W-:Y:S04]  /*2130*/  STG.E desc[UR4][R24.64], R23 ;  /* 0x0000001718007986 */ /* 0x0047e8000c101904 */
[----:B------:R-:W2:Y:S01]  /*2140*/  LDG.E R29, desc[UR4][R16.64] ;  /* 0x00000004101d7981 */ /* 0x000ea2000c1e1900 */
[----:B------:R-:W-:-:S04]  /*2150*/  VIADD R19, R21, 0xfffffffd ;  /* 0xfffffffd15137836 */ /* 0x000fc80000000000 */
[----:B------:R-:W-:Y:S01]  /*2160*/  IMAD.WIDE.U32 R18, R19, 0x4, R8 ;  /* 0x0000000413127825 */ /* 0x000fe200078e0008 */
[----:B--2---:R3:W-:Y:S04]  /*2170*/  STG.E desc[UR4][R14.64], R29 ;  /* 0x0000001d0e007986 */ /* 0x0047e8000c101904 */
[----:B------:R-:W2:Y:S01]  /*2180*/  LDG.E R4, desc[UR4][R18.64] ;  /* 0x0000000412047981 */ /* 0x000ea2000c1e1900 */
[----:B------:R-:W-:-:S04]  /*2190*/  VIADD R21, R21, 0xfffffffc ;  /* 0xfffffffc15157836 */ /* 0x000fc80000000000 */
[C---:B------:R-:W-:Y:S01]  /*21a0*/  IMAD.WIDE.U32 R26, R21.reuse, 0x4, R8 ;  /* 0x00000004151a7825 */ /* 0x040fe200078e0008 */
[----:B--2---:R3:W-:Y:S05]  /*21b0*/  STG.E desc[UR4][R16.64], R4 ;  /* 0x0000000410007986 */ /* 0x0047ea000c101904 */
[----:B------:R-:W2:Y:S01]  /*21c0*/  LDG.E R27, desc[UR4][R26.64] ;  /* 0x000000041a1b7981 */ /* 0x000ea2000c1e1900 */
[----:B------:R-:W-:-:S03]  /*21d0*/  ISETP.GT.AND P0, PT, R21, R2, PT ;  /* 0x000000021500720c */ /* 0x000fc60003f04270 */
[----:B--2---:R3:W-:Y:S10]  /*21e0*/  STG.E desc[UR4][R18.64], R27 ;  /* 0x0000001b12007986 */ /* 0x0047f4000c101904 */
[----:B------:R-:W-:Y:S05]  /*21f0*/  @P0 BRA `(.L_x_96) ;  /* 0xfffffffc00b40947 */ /* 0x000fea000383ffff */
.L_x_93:
[----:B------:R-:W-:Y:S05]  /*2200*/  BSYNC.RECONVERGENT B0 ;  /* 0x0000000000007941 */ /* 0x000fea0003800200 */
.L_x_92:
[----:B-123--:R-:W-:-:S04]  /*2210*/  IMAD.WIDE.U32 R14, R2, 0x4, R8 ;  /* 0x00000004020e7825 */ /* 0x00efc800078e0008 */
[----:B------:R-:W-:Y:S01]  /*2220*/  VIADD R7, R7, 0x1 ;  /* 0x0000000107077836 */ /* 0x000fe20000000000 */
[----:B------:R1:W-:Y:S01]  /*2230*/  STG.E desc[UR4][R14.64], R0 ;  /* 0x000000000e007986 */ /* 0x0003e2000c101904 */
[----:B------:R-:W-:Y:S05]  /*2240*/  BRA `(.L_x_97) ;  /* 0xfffffff000b87947 */ /* 0x000fea000383ffff */
.L_x_98:
        /* <DEDUP_REMOVED lines=11> */
.L_x_153:


//--------------------- .text.percentile_nearest_rank_batch_f32 --------------------------
	.section	.text.percentile_nearest_rank_batch_f32,"ax",@progbits
	.align	128
        .global         percentile_nearest_rank_batch_f32
        .type           percentile_nearest_rank_batch_f32,@function
        .size           percentile_nearest_rank_batch_f32,(.L_x_154 - percentile_nearest_rank_batch_f32)
        .other          percentile_nearest_rank_batch_f32,@"STO_CUDA_ENTRY STV_DEFAULT"
percentile_nearest_rank_batch_f32:
.text.percentile_nearest_rank_batch_f32:
[----:B------:R-:W-:Y:S01]  /*0000*/  LDC R1, c[0x0][0x37c] ;  /* 0x0000df00ff017b82 */ /* 0x000fe20000000800 */
[----:B------:R-:W0:Y:S07]  /*0010*/  S2R R0, SR_TID.X ;  /* 0x0000000000007919 */ /* 0x000e2e0000002100 */
[----:B------:R-:W0:Y:S01]  /*0020*/  S2UR UR4, SR_CTAID.X ;  /* 0x00000000000479c3 */ /* 0x000e220000002500 */
[----:B------:R-:W1:Y:S07]  /*0030*/  LDCU UR5, c[0x0][0x39c] ;  /* 0x00007380ff0577ac */ /* 0x000e6e0008000800 */
[----:B------:R-:W0:Y:S02]  /*0040*/  LDC R15, c[0x0][0x360] ;  /* 0x0000d800ff0f7b82 */ /* 0x000e240000000800 */
[----:B0-----:R-:W-:-:S05]  /*0050*/  IMAD R15, R15, UR4, R0 ;  /* 0x000000040f0f7c24 */ /* 0x001fca000f8e0200 */
[----:B-1----:R-:W-:-:S13]  /*0060*/  ISETP.GE.AND P0, PT, R15, UR5, PT ;  /* 0x000000050f007c0c */ /* 0x002fda000bf06270 */
[----:B------:R-:W-:Y:S05]  /*0070*/  @P0 EXIT ;  /* 0x000000000000094d */ /* 0x000fea0003800000 */
[----:B------:R-:W0:Y:S01]  /*0080*/  LDC.64 R2, c[0x0][0x388] ;  /* 0x0000e200ff027b82 */ /* 0x000e220000000a00 */
[----:B------:R-:W1:Y:S01]  /*0090*/  LDCU.64 UR4, c[0x0][0x358] ;  /* 0x00006b00ff0477ac */ /* 0x000e620008000a00 */
[----:B------:R-:W2:Y:S06]  /*00a0*/  LDCU UR8, c[0x0][0x3b8] ;  /* 0x00007700ff0877ac */ /* 0x000eac0008000800 */
[----:B------:R-:W3:Y:S01]  /*00b0*/  LDC R10, c[0x0][0x398] ;  /* 0x0000e600ff0a7b82 */ /* 0x000ee20000000800 */
[----:B------:R-:W4:Y:S01]  /*00c0*/  LDCU.64 UR10, c[0x0][0x3b0] ;  /* 0x00007600ff0a77ac */ /* 0x000f220008000a00 */
[----:B------:R-:W4:Y:S06]  /*00d0*/  LDCU.64 UR6, c[0x0][0x3a8] ;  /* 0x00007500ff0677ac */ /* 0x000f2c0008000a00 */
[----:B------:R-:W2:Y:S01]  /*00e0*/  LDC R23, c[0x0][0x3a0] ;  /* 0x0000e800ff177b82 */ /* 0x000ea20000000800 */
[----:B0-----:R-:W-:-:S07]  /*00f0*/  IMAD.WIDE R2, R15, 0x4, R2 ;  /* 0x000000040f027825 */ /* 0x001fce00078e0202 */
[----:B------:R-:W0:Y:S01]  /*0100*/  LDC.64 R4, c[0x0][0x390] ;  /* 0x0000e400ff047b82 */ /* 0x000e220000000a00 */
[----:B-1----:R4:W4:Y:S01]  /*0110*/  LDG.E.CONSTANT R6, desc[UR4][R2.64] ;  /* 0x0000000402067981 */ /* 0x002922000c1e9900 */
[----:B------:R-:W1:Y:S01]  /*0120*/  LDCU UR9, c[0x0][0x3a0] ;  /* 0x00007400ff0977ac */ /* 0x000e620008000800 */
[-C--:B---3--:R-:W-:Y:S01]  /*0130*/  IMAD.WIDE R8, R15, R10.reuse, RZ ;  /* 0x0000000a0f087225 */ /* 0x088fe200078e02ff */
[----:B--2---:R-:W-:-:S03]  /*0140*/  ISETP.LT.AND P1, PT, R23, R10, PT ;  /* 0x0000000a1700720c */ /* 0x004fc60003f21270 */
[----:B------:R-:W-:Y:S02]  /*0150*/  IMAD.SHL.U32 R12, R8, 0x4, RZ ;  /* 0x00000004080c7824 */ /* 0x000fe400078e00ff */
[----:B0-----:R-:W-:-:S04]  /*0160*/  IMAD.WIDE R4, R15, 0x4, R4 ;  /* 0x000000040f047825 */ /* 0x001fc800078e0204 */
[----:B------:R-:W-:Y:S01]  /*0170*/  IMAD.WIDE R14, R15, UR8, RZ ;  /* 0x000000080f0e7c25 */ /* 0x000fe2000f8e02ff */
[----:B------:R0:W5:Y:S01]  /*0180*/  LDG.E.CONSTANT R7, desc[UR4][R4.64] ;  /* 0x0000000404077981 */ /* 0x000162000c1e9900 */
[----:B------:R-:W-:Y:S02]  /*0190*/  SHF.L.U64.HI R13, R8, 0x2, R9 ;  /* 0x00000002080d7819 */ /* 0x000fe40000010209 */
[----:B-1----:R-:W-:Y:S01]  /*01a0*/  IMAD.U32 R8, RZ, RZ, UR9 ;  /* 0x00000009ff087e24 */ /* 0x002fe2000f8e00ff */
[----:B----4-:R-:W-:-:S04]  /*01b0*/  LEA R2, P3, R14, UR10, 0x2 ;  /* 0x0000000a0e027c11 */ /* 0x010fc8000f8610ff */
[----:B------:R-:W-:Y:S02]  /*01c0*/  LEA.HI.X R3, R14, UR11, R15, 0x2, P3 ;  /* 0x0000000b0e037c11 */ /* 0x000fe400098f140f */
[----:B0-----:R-:W-:-:S04]  /*01d0*/  IADD3 R4, P2, PT, R12, UR6, RZ ;  /* 0x000000060c047c10 */ /* 0x001fc8000ff5e0ff */
[----:B------:R-:W-:Y:S02]  /*01e0*/  IADD3.X R5, PT, PT, R13, UR7, RZ, P2, !PT ;  /* 0x000000070d057c10 */ /* 0x000fe400097fe4ff */
[----:B------:R-:W-:Y:S02]  /*01f0*/  ISETP.GT.U32.AND P0, PT, R6, RZ, PT ;  /* 0x000000ff0600720c */ /* 0x000fe40003f04070 */
[----:B------:R-:W-:-:S04]  /*0200*/  SHF.R.S32.HI R0, RZ, 0x1f, R6 ;  /* 0x0000001fff007819 */ /* 0x000fc80000011406 */
[----:B------:R-:W-:-:S04]  /*0210*/  ISETP.GT.AND.EX P0, PT, R0, RZ, PT, P0 ;  /* 0x000000ff0000720c */ /* 0x000fc80003f04300 */
[----:B------:R-:W-:-:S13]  /*0220*/  ISETP.GT.AND P0, PT, R23, -0x1, P0 ;  /* 0xffffffff1700780c */ /* 0x000fda0000704270 */
[----:B------:R-:W-:Y:S05]  /*0230*/  @P0 BRA P1, `(.L_x_99) ;  /* 0x0000000400380947 */ /* 0x000fea0000800000 */
[----:B------:R-:W-:-:S13]  /*0240*/  ISETP.GE.AND P0, PT, R10, 0x1, PT ;  /* 0x000000010a00780c */ /* 0x000fda0003f06270 */
[----:B------:R-:W-:Y:S05]  /*0250*/  @!P0 EXIT ;  /* 0x000000000000894d */ /* 0x000fea0003800000 */
[C---:B------:R-:W-:Y:S01]  /*0260*/  ISETP.GE.U32.AND P1, PT, R10.reuse, 0x10, PT ;  /* 0x000000100a00780c */ /* 0x040fe20003f26070 */
[----:B-----5:R-:W-:Y:S01]  /*0270*/  IMAD.MOV.U32 R7, RZ, RZ, RZ ;  /* 0x000000ffff077224 */ /* 0x020fe200078e00ff */
[----:B------:R-:W-:-:S04]  /*0280*/  LOP3.LUT R8, R10, 0xf, RZ, 0xc0, !PT ;  /* 0x0000000f0a087812 */ /* 0x000fc800078ec0ff */
[----:B------:R-:W-:-:S07]  /*0290*/  ISETP.NE.AND P0, PT, R8, RZ, PT ;  /* 0x000000ff0800720c */ /* 0x000fce0003f05270 */
[----:B------:R-:W-:Y:S06]  /*02a0*/  @!P1 BRA `(.L_x_100) ;  /* 0x0000000000709947 */ /* 0x000fec0003800000 */
[----:B------:R-:W-:Y:S01]  /*02b0*/  LOP3.LUT R7, R10, 0x7ffffff0, RZ, 0xc0, !PT ;  /* 0x7ffffff00a077812 */ /* 0x000fe200078ec0ff */
[----:B------:R-:W-:Y:S01]  /*02c0*/  IMAD.MOV.U32 R11, RZ, RZ, 0x7fffffff ;  /* 0x7fffffffff0b7424 */ /* 0x000fe200078e00ff */
[----:B------:R-:W-:-:S03]  /*02d0*/  IADD3 R6, P1, PT, R4, 0x20, RZ ;  /* 0x0000002004067810 */ /* 0x000fc60007f3e0ff */
[----:B------:R-:W-:Y:S01]  /*02e0*/  IMAD.MOV R0, RZ, RZ, -R7 ;  /* 0x000000ffff007224 */ /* 0x000fe200078e0a07 */
[----:B------:R-:W-:-:S09]  /*02f0*/  IADD3.X R9, PT, PT, RZ, R5, RZ, P1, !PT ;  /* 0x00000005ff097210 */ /* 0x000fd20000ffe4ff */
.L_x_101:
[----:B0-----:R-:W-:Y:S02]  /*0300*/  IMAD.MOV.U32 R2, RZ, RZ, R6 ;  /* 0x000000ffff027224 */ /* 0x001fe400078e0006 */
[----:B------:R-:W-:Y:S02]  /*0310*/  IMAD.MOV.U32 R3, RZ, RZ, R9 ;  /* 0x000000ffff037224 */ /* 0x000fe400078e0009 */
[----:B------:R-:W-:Y:S01]  /*0320*/  VIADD R0, R0, 0x10 ;  /* 0x0000001000007836 */ /* 0x000fe20000000000 */
[----:B------:R-:W-:Y:S02]  /*0330*/  IADD3 R6, P2, PT, R2, 0x40, RZ ;  /* 0x0000004002067810 */ /* 0x000fe40007f5e0ff */
[----:B------:R0:W-:Y:S02]  /*0340*/  STG.E desc[UR4][R2.64+-0x20], R11 ;  /* 0xffffe00b02007986 */ /* 0x0001e4000c101904 */
[----:B------:R-:W-:Y:S02]  /*0350*/  ISETP.NE.AND P1, PT, R0, RZ, PT ;  /* 0x000000ff0000720c */ /* 0x000fe40003f25270 */
[----:B------:R0:W-:Y:S01]  /*0360*/  STG.E desc[UR4][R2.64+-0x1c], R11 ;  /* 0xffffe40b02007986 */ /* 0x0001e2000c101904 */
[----:B------:R-:W-:-:S03]  /*0370*/  IADD3.X R9, PT, PT, RZ, R3, RZ, P2, !PT ;  /* 0x00000003ff097210 */ /* 0x000fc600017fe4ff */
[----:B------:R0:W-:Y:S04]  /*0380*/  STG.E desc[UR4][R2.64+-0x18], R11 ;  /* 0xffffe80b02007986 */ /* 0x0001e8000c101904 */
        /* <DEDUP_REMOVED lines=14> */
.L_x_100:
[----:B------:R-:W-:Y:S05]  /*0470*/  @!P0 EXIT ;  /* 0x000000000000894d */ /* 0x000fea0003800000 */
[----:B------:R-:W-:Y:S02]  /*0480*/  ISETP.GE.U32.AND P0, PT, R8, 0x8, PT ;  /* 0x000000080800780c */ /* 0x000fe40003f06070 */
[----:B------:R-:W-:-:S04]  /*0490*/  LOP3.LUT R0, R10, 0x7, RZ, 0xc0, !PT ;  /* 0x000000070a007812 */ /* 0x000fc800078ec0ff */
[----:B------:R-:W-:-:S07]  /*04a0*/  ISETP.NE.AND P1, PT, R0, RZ, PT ;  /* 0x000000ff0000720c */ /* 0x000fce0003f25270 */
[----:B------:R-:W-:Y:S06]  /*04b0*/  @!P0 BRA `(.L_x_102) ;  /* 0x00000000002c8947 */ /* 0x000fec0003800000 */
[----:B------:R-:W-:Y:S02]  /*04c0*/  IMAD.MOV.U32 R9, RZ, RZ, 0x7fffffff ;  /* 0x7fffffffff097424 */ /* 0x000fe400078e00ff */
[----:B0-----:R-:W-:-:S04]  /*04d0*/  IMAD.WIDE.U32 R2, R7, 0x4, R4 ;  /* 0x0000000407027825 */ /* 0x001fc800078e0004 */
[----:B------:R-:W-:Y:S01]  /*04e0*/  VIADD R7, R7, 0x8 ;  /* 0x0000000807077836 */ /* 0x000fe20000000000 */
[----:B------:R1:W-:Y:S04]  /*04f0*/  STG.E desc[UR4][R2.64], R9 ;  /* 0x0000000902007986 */ /* 0x0003e8000c101904 */
[----:B------:R1:W-:Y:S04]  /*0500*/  STG.E desc[UR4][R2.64+0x4], R9 ;  /* 0x0000040902007986 */ /* 0x0003e8000c101904 */
[----:B------:R1:W-:Y:S04]  /*0510*/  STG.E desc[UR4][R2.64+0x8], R9 ;  /* 0x0000080902007986 */ /* 0x0003e8000c101904 */
[----:B------:R1:W-:Y:S04]  /*0520*/  STG.E desc[UR4][R2.64+0xc], R9 ;  /* 0x00000c0902007986 */ /* 0x0003e8000c101904 */
[----:B------:R1:W-:Y:S04]  /*0530*/  STG.E desc[UR4][R2.64+0x10], R9 ;  /* 0x0000100902007986 */ /* 0x0003e8000c101904 */
[----:B------:R1:W-:Y:S04]  /*0540*/  STG.E desc[UR4][R2.64+0x14], R9 ;  /* 0x0000140902007986 */ /* 0x0003e8000c101904 */
[----:B------:R1:W-:Y:S04]  /*0550*/  STG.E desc[UR4][R2.64+0x18], R9 ;  /* 0x0000180902007986 */ /* 0x0003e8000c101904 */
[----:B------:R1:W-:Y:S02]  /*0560*/  STG.E desc[UR4][R2.64+0x1c], R9 ;  /* 0x00001c0902007986 */ /* 0x0003e4000c101904 */
.L_x_102:
[----:B------:R-:W-:Y:S05]  /*0570*/  @!P1 EXIT ;  /* 0x000000000000994d */ /* 0x000fea0003800000 */
[----:B------:R-:W-:Y:S02]  /*0580*/  ISETP.GE.U32.AND P0, PT, R0, 0x4, PT ;  /* 0x000000040000780c */ /* 0x000fe40003f06070 */
[----:B------:R-:W-:-:S04]  /*0590*/  LOP3.LUT R10, R10, 0x3, RZ, 0xc0, !PT ;  /* 0x000000030a0a7812 */ /* 0x000fc800078ec0ff */
[----:B------:R-:W-:-:S07]  /*05a0*/  ISETP.NE.AND P1, PT, R10, RZ, PT ;  /* 0x000000ff0a00720c */ /* 0x000fce0003f25270 */
[----:B------:R-:W-:Y:S06]  /*05b0*/  @!P0 BRA `(.L_x_103) ;  /* 0x00000000001c8947 */ /* 0x000fec0003800000 */
[----:B------:R-:W-:-:S04]  /*05c0*/  IMAD.WIDE.U32 R4, R7, 0x4, R4 ;  /* 0x0000000407047825 */ /* 0x000fc800078e0004 */
[----:B01----:R-:W-:Y:S02]  /*05d0*/  IMAD.MOV.U32 R3, RZ, RZ, 0x7fffffff ;  /* 0x7fffffffff037424 */ /* 0x003fe400078e00ff */
[----:B------:R-:W-:-:S03]  /*05e0*/  VIADD R7, R7, 0x4 ;  /* 0x0000000407077836 */ /* 0x000fc60000000000 */
[----:B------:R2:W-:Y:S04]  /*05f0*/  STG.E desc[UR4][R4.64], R3 ;  /* 0x0000000304007986 */ /* 0x0005e8000c101904 */
[----:B------:R2:W-:Y:S04]  /*0600*/  STG.E desc[UR4][R4.64+0x4], R3 ;  /* 0x0000040304007986 */ /* 0x0005e8000c101904 */
[----:B------:R2:W-:Y:S04]  /*0610*/  STG.E desc[UR4][R4.64+0x8], R3 ;  /* 0x0000080304007986 */ /* 0x0005e8000c101904 */
[----:B------:R2:W-:Y:S02]  /*0620*/  STG.E desc[UR4][R4.64+0xc], R3 ;  /* 0x00000c0304007986 */ /* 0x0005e4000c101904 */
.L_x_103:
[----:B------:R-:W-:Y:S05]  /*0630*/  @!P1 EXIT ;  /* 0x000000000000994d */ /* 0x000fea0003800000 */
[----:B------:R-:W-:Y:S01]  /*0640*/  IMAD.WIDE.U32 R12, R7, 0x4, R12 ;  /* 0x00000004070c7825 */ /* 0x000fe200078e000c */
[----:B------:R-:W-:-:S03]  /*0650*/  IADD3 R10, PT, PT, -R10, RZ, RZ ;  /* 0x000000ff0a0a7210 */ /* 0x000fc60007ffe1ff */
[----:B--2---:R-:W-:Y:S01]  /*0660*/  IMAD.MOV.U32 R5, RZ, RZ, 0x7fffffff ;  /* 0x7fffffffff057424 */ /* 0x004fe200078e00ff */
[----:B------:R-:W-:-:S04]  /*0670*/  IADD3 R0, P0, PT, R12, UR6, RZ ;  /* 0x000000060c007c10 */ /* 0x000fc8000ff1e0ff */
[----:B------:R-:W-:-:S09]  /*0680*/  IADD3.X R13, PT, PT, R13, UR7, RZ, P0, !PT ;  /* 0x000000070d0d7c10 */ /* 0x000fd200087fe4ff */
.L_x_104:
[----:B01----:R-:W-:Y:S01]  /*0690*/  IMAD.MOV.U32 R2, RZ, RZ, R0 ;  /* 0x000000ffff027224 */ /* 0x003fe200078e0000 */
[----:B------:R-:W-:Y:S01]  /*06a0*/  IADD3 R0, P1, PT, R0, 0x4, RZ ;  /* 0x0000000400007810 */ /* 0x000fe20007f3e0ff */
[----:B------:R-:W-:Y:S02]  /*06b0*/  IMAD.MOV.U32 R3, RZ, RZ, R13 ;  /* 0x000000ffff037224 */ /* 0x000fe400078e000d */
[----:B------:R-:W-:Y:S01]  /*06c0*/  VIADD R10, R10, 0x1 ;  /* 0x000000010a0a7836 */ /* 0x000fe20000000000 */
[----:B------:R-:W-:Y:S02]  /*06d0*/  IADD3.X R13, PT, PT, RZ, R13, RZ, P1, !PT ;  /* 0x0000000dff0d7210 */ /* 0x000fe40000ffe4ff */
[----:B------:R2:W-:Y:S02]  /*06e0*/  STG.E desc[UR4][R2.64], R5 ;  /* 0x0000000502007986 */ /* 0x0005e4000c101904 */
[----:B------:R-:W-:-:S13]  /*06f0*/  ISETP.NE.AND P0, PT, R10, RZ, PT ;  /* 0x000000ff0a00720c */ /* 0x000fda0003f05270 */
[----:B--2---:R-:W-:Y:S05]  /*0700*/  @P0 BRA `(.L_x_104) ;  /* 0xfffffffc00e00947 */ /* 0x004fea000383ffff */
[----:B------:R-:W-:Y:S05]  /*0710*/  EXIT ;  /* 0x000000000000794d */ /* 0x000fea0003800000 */
.L_x_99:
[----:B------:R-:W-:Y:S01]  /*0720*/  IMAD.IADD R23, R6, 0x1, R23 ;  /* 0x0000000106177824 */ /* 0x000fe200078e0217 */
[----:B------:R-:W-:Y:S01]  /*0730*/  ISETP.GE.AND P0, PT, R10, 0x1, PT ;  /* 0x000000010a00780c */ /* 0x000fe20003f06270 */
[----:B------:R-:W-:Y:S02]  /*0740*/  BSSY.RECONVERGENT B0, `(.L_x_105) ;  /* 0x0000049000007945 */ /* 0x000fe40003800200 */
[C---:B------:R-:W-:Y:S01]  /*0750*/  VIADD R21, R23.reuse, 0xffffffff ;  /* 0xffffffff17157836 */ /* 0x040fe20000000000 */
[----:B------:R-:W-:-:S13]  /*0760*/  ISETP.LT.U32.OR P0, PT, R23, 0x2, !P0 ;  /* 0x000000021700780c */ /* 0x000fda0004701470 */
[----:B------:R-:W-:Y:S05]  /*0770*/  @P0 BRA `(.L_x_106) ;  /* 0x0000000400140947 */ /* 0x000fea0003800000 */
[----:B------:R-:W-:Y:S01]  /*0780*/  VIMNMX.U32 R14, PT, PT, R21, R10, PT ;  /* 0x0000000a150e7248 */ /* 0x000fe20003fe0000 */
[----:B------:R-:W-:Y:S01]  /*0790*/  BSSY.RECONVERGENT B1, `(.L_x_107) ;  /* 0x000001d000017945 */ /* 0x000fe20003800200 */
[----:B------:R-:W-:Y:S02]  /*07a0*/  IMAD.MOV.U32 R9, RZ, RZ, RZ ;  /* 0x000000ffff097224 */ /* 0x000fe400078e00ff */
[C---:B------:R-:W-:Y:S02]  /*07b0*/  ISETP.GE.U32.AND P0, PT, R14.reuse, 0x10, PT ;  /* 0x000000100e00780c */ /* 0x040fe40003f06070 */
[----:B------:R-:W-:-:S04]  /*07c0*/  LOP3.LUT R16, R14, 0xf, RZ, 0xc0, !PT ;  /* 0x0000000f0e107812 */ /* 0x000fc800078ec0ff */
[----:B------:R-:W-:-:S07]  /*07d0*/  ISETP.NE.AND P1, PT, R16, RZ, PT ;  /* 0x000000ff1000720c */ /* 0x000fce0003f25270 */
[----:B------:R-:W-:Y:S06]  /*07e0*/  @!P0 BRA `(.L_x_108) ;  /* 0x00000000005c8947 */ /* 0x000fec0003800000 */
[----:B------:R-:W-:Y:S01]  /*07f0*/  LOP3.LUT R9, R14, 0x7ffffff0, RZ, 0xc0, !PT ;  /* 0x7ffffff00e097812 */ /* 0x000fe200078ec0ff */
[----:B------:R-:W-:Y:S01]  /*0800*/  IMAD.MOV.U32 R11, RZ, RZ, RZ ;  /* 0x000000ffff0b7224 */ /* 0x000fe200078e00ff */
[----:B------:R-:W-:-:S07]  /*0810*/  MOV R15, 0x7fffffff ;  /* 0x7fffffff000f7802 */ /* 0x000fce0000000f00 */
.L_x_109:
[----:B0-----:R-:W-:-:S04]  /*0820*/  IMAD.WIDE.U32 R12, R11, 0x4, R4 ;  /* 0x000000040b0c7825 */ /* 0x001fc800078e0004 */
[----:B------:R-:W-:Y:S01]  /*0830*/  VIADD R11, R11, 0x10 ;  /* 0x000000100b0b7836 */ /* 0x000fe20000000000 */
[----:B------:R0:W-:Y:S04]  /*0840*/  STG.E desc[UR4][R12.64], R15 ;  /* 0x0000000f0c007986 */ /* 0x0001e8000c101904 */
[----:B------:R0:W-:Y:S01]  /*0850*/  STG.E desc[UR4][R12.64+0x4], R15 ;  /* 0x0000040f0c007986 */ /* 0x0001e2000c101904 */
        /* <DEDUP_REMOVED lines=16> */
.L_x_108:
[----:B------:R-:W-:Y:S05]  /*0960*/  BSYNC.RECONVERGENT B1 ;  /* 0x0000000000017941 */ /* 0x000fea0003800200 */
.L_x_107:
[----:B------:R-:W-:Y:S05]  /*0970*/  @!P1 BRA `(.L_x_106) ;  /* 0x0000000000949947 */ /* 0x000fea0003800000 */
[----:B------:R-:W-:Y:S01]  /*0980*/  ISETP.GE.U32.AND P0, PT, R16, 0x8, PT ;  /* 0x000000081000780c */ /* 0x000fe20003f06070 */
[----:B------:R-:W-:Y:S01]  /*0990*/  BSSY.RECONVERGENT B1, `(.L_x_110) ;  /* 0x000000f000017945 */ /* 0x000fe20003800200 */
[----:B0-----:R-:W-:-:S04]  /*09a0*/  LOP3.LUT R15, R14, 0x7, RZ, 0xc0, !PT ;  /* 0x000000070e0f7812 */ /* 0x001fc800078ec0ff */
[----:B------:R-:W-:-:S07]  /*09b0*/  ISETP.NE.AND P1, PT, R15, RZ, PT ;  /* 0x000000ff0f00720c */ /* 0x000fce0003f25270 */
[----:B------:R-:W-:Y:S06]  /*09c0*/  @!P0 BRA `(.L_x_111) ;  /* 0x00000000002c8947 */ /* 0x000fec0003800000 */
[----:B------:R-:W-:Y:S02]  /*09d0*/  IMAD.MOV.U32 R11, RZ, RZ, 0x7fffffff ;  /* 0x7fffffffff0b7424 */ /* 0x000fe400078e00ff */
[----:B------:R-:W-:-:S04]  /*09e0*/  IMAD.WIDE.U32 R12, R9, 0x4, R4 ;  /* 0x00000004090c7825 */ /* 0x000fc800078e0004 */
        /* <DEDUP_REMOVED lines=9> */
.L_x_111:
[----:B------:R-:W-:Y:S05]  /*0a80*/  BSYNC.RECONVERGENT B1 ;  /* 0x0000000000017941 */ /* 0x000fea0003800200 */
.L_x_110:
[----:B------:R-:W-:Y:S05]  /*0a90*/  @!P1 BRA `(.L_x_106) ;  /* 0x00000000004c9947 */ /* 0x000fea0003800000 */
[----:B------:R-:W-:Y:S02]  /*0aa0*/  ISETP.GE.U32.AND P0, PT, R15, 0x4, PT ;  /* 0x000000040f00780c */ /* 0x000fe40003f06070 */
[----:B------:R-:W-:-:S04]  /*0ab0*/  LOP3.LUT R14, R14, 0x3, RZ, 0xc0, !PT ;  /* 0x000000030e0e7812 */ /* 0x000fc800078ec0ff */
[----:B------:R-:W-:-:S07]  /*0ac0*/  ISETP.NE.AND P1, PT, R14, RZ, PT ;  /* 0x000000ff0e00720c */ /* 0x000fce0003f25270 */
[----:B0-----:R-:W-:Y:S02]  /*0ad0*/  @P0 IMAD.MOV.U32 R11, RZ, RZ, 0x7fffffff ;  /* 0x7fffffffff0b0424 */ /* 0x001fe400078e00ff */
[C---:B------:R-:W-:Y:S01]  /*0ae0*/  @P0 IMAD.WIDE.U32 R12, R9.reuse, 0x4, R4 ;  /* 0x00000004090c0825 */ /* 0x040fe200078e0004 */
[----:B------:R-:W-:-:S04]  /*0af0*/  @P0 IADD3 R9, PT, PT, R9, 0x4, RZ ;  /* 0x0000000409090810 */ /* 0x000fc80007ffe0ff */
[----:B------:R1:W-:Y:S04]  /*0b00*/  @P0 STG.E desc[UR4][R12.64], R11 ;  /* 0x0000000b0c000986 */ /* 0x0003e8000c101904 */
[----:B------:R1:W-:Y:S04]  /*0b10*/  @P0 STG.E desc[UR4][R12.64+0x4], R11 ;  /* 0x0000040b0c000986 */ /* 0x0003e8000c101904 */
[----:B------:R1:W-:Y:S04]  /*0b20*/  @P0 STG.E desc[UR4][R12.64+0x8], R11 ;  /* 0x0000080b0c000986 */ /* 0x0003e8000c101904 */
[----:B------:R1:W-:Y:S01]  /*0b30*/  @P0 STG.E desc[UR4][R12.64+0xc], R11 ;  /* 0x00000c0b0c000986 */ /* 0x0003e2000c101904 */
[----:B------:R-:W-:Y:S05]  /*0b40*/  @!P1 BRA `(.L_x_106) ;  /* 0x0000000000209947 */ /* 0x000fea0003800000 */
[----:B-1----:R-:W-:Y:S02]  /*0b50*/  IMAD.MOV.U32 R11, RZ, RZ, RZ ;  /* 0x000000ffff0b7224 */ /* 0x002fe400078e00ff */
[----:B------:R-:W-:-:S07]  /*0b60*/  IMAD.MOV.U32 R15, RZ, RZ, 0x7fffffff ;  /* 0x7fffffffff0f7424 */ /* 0x000fce00078e00ff */
.L_x_112:
[C---:B------:R-:W-:Y:S01]  /*0b70*/  IMAD.WIDE.U32 R12, R9.reuse, 0x4, R4 ;  /* 0x00000004090c7825 */ /* 0x040fe200078e0004 */
[----:B------:R-:W-:-:S03]  /*0b80*/  IADD3 R9, PT, PT, R9, 0x1, RZ ;  /* 0x0000000109097810 */ /* 0x000fc60007ffe0ff */
[----:B------:R-:W-:Y:S01]  /*0b90*/  VIADD R11, R11, 0x1 ;  /* 0x000000010b0b7836 */ /* 0x000fe20000000000 */
[----:B------:R2:W-:Y:S04]  /*0ba0*/  STG.E desc[UR4][R12.64], R15 ;  /* 0x0000000f0c007986 */ /* 0x0005e8000c101904 */
[----:B------:R-:W-:-:S13]  /*0bb0*/  ISETP.NE.AND P0, PT, R11, R14, PT ;  /* 0x0000000e0b00720c */ /* 0x000fda0003f05270 */
[----:B--2---:R-:W-:Y:S05]  /*0bc0*/  @P0 BRA `(.L_x_112) ;  /* 0xfffffffc00e80947 */ /* 0x004fea000383ffff */
.L_x_106:
[----:B------:R-:W-:Y:S05]  /*0bd0*/  BSYNC.RECONVERGENT B0 ;  /* 0x0000000000007941 */ /* 0x000fea0003800200 */
.L_x_105:
[----:B------:R-:W-:-:S13]  /*0be0*/  ISETP.GT.AND P0, PT, R23, R10, PT ;  /* 0x0000000a1700720c */ /* 0x000fda0003f04270 */
[----:B------:R-:W-:Y:S05]  /*0bf0*/  @P0 EXIT ;  /* 0x000000000000094d */ /* 0x000fea0003800000 */
[----:B------:R-:W-:Y:S01]  /*0c00*/  BSSY.RECONVERGENT B0, `(.L_x_113) ;  /* 0x0000051000007945 */ /* 0x000fe20003800200 */
[----:B-----5:R-:W-:Y:S01]  /*0c10*/  FMUL R7, R7, 0.0099999997764825820923 ;  /* 0x3c23d70a07077820 */ /* 0x020fe20000400000 */
[----:B------:R-:W-:-:S07]  /*0c20*/  IMAD.MOV.U32 R9, RZ, RZ, RZ ;  /* 0x000000ffff097224 */ /* 0x000fce00078e00ff */
.L_x_124:
[----:B01----:R-:W0:Y:S02]  /*0c30*/  LDC.64 R10, c[0x0][0x380] ;  /* 0x0000e000ff0a7b82 */ /* 0x003e240000000a00 */
[----:B0-----:R-:W-:-:S05]  /*0c40*/  IMAD.WIDE.U32 R10, R8, 0x4, R10 ;  /* 0x00000004080a7825 */ /* 0x001fca00078e000a */
[----:B------:R-:W2:Y:S01]  /*0c50*/  LDG.E.CONSTANT R20, desc[UR4][R10.64] ;  /* 0x000000040a147981 */ /* 0x000ea2000c1e9900 */
[----:B------:R-:W-:Y:S01]  /*0c60*/  VIADD R8, R8, 0x1 ;  /* 0x0000000108087836 */ /* 0x000fe20000000000 */
[----:B------:R-:W-:Y:S04]  /*0c70*/  BSSY.RECONVERGENT B1, `(.L_x_114) ;  /* 0x0000048000017945 */ /* 0x000fe80003800200 */
[----:B------:R-:W-:Y:S02]  /*0c80*/  ISETP.GE.AND P0, PT, R8, R23, PT ;  /* 0x000000170800720c */ /* 0x000fe40003f06270 */
[----:B--2---:R-:W-:-:S13]  /*0c90*/  FSETP.NAN.AND P1, PT, |R20|, |R20|, PT ;  /* 0x400000141400720b */ /* 0x004fda0003f28200 */
[----:B------:R-:W-:Y:S05]  /*0ca0*/  @P1 BRA `(.L_x_115) ;  /* 0x0000000400101947 */ /* 0x000fea0003800000 */
[----:B------:R-:W-:Y:S01]  /*0cb0*/  ISETP.GE.AND P1, PT, R9, 0x1, PT ;  /* 0x000000010900780c */ /* 0x000fe20003f26270 */
[----:B------:R-:W-:Y:S01]  /*0cc0*/  BSSY.RECONVERGENT B2, `(.L_x_116) ;  /* 0x000000e000027945 */ /* 0x000fe20003800200 */
[----:B------:R-:W-:-:S11]  /*0cd0*/  IMAD.MOV.U32 R22, RZ, RZ, RZ ;  /* 0x000000ffff167224 */ /* 0x000fd600078e00ff */
[----:B------:R-:W-:Y:S05]  /*0ce0*/  @!P1 BRA `(.L_x_117) ;  /* 0x00000000002c9947 */ /* 0x000fea0003800000 */
[----:B------:R-:W-:Y:S02]  /*0cf0*/  HFMA2 R22, -RZ, RZ, 0, 0 ;  /* 0x00000000ff167431 */ /* 0x000fe400000001ff */
[----:B------:R-:W-:-:S07]  /*0d00*/  IMAD.MOV.U32 R13, RZ, RZ, R9 ;  /* 0x000000ffff0d7224 */ /* 0x000fce00078e0009 */
.L_x_118:
        /* <DEDUP_REMOVED lines=9> */
.L_x_117:
[----:B------:R-:W-:Y:S05]  /*0da0*/  BSYNC.RECONVERGENT B2 ;  /* 0x0000000000027941 */ /* 0x000fea0003800200 */
.L_x_116:
        /* <DEDUP_REMOVED lines=21> */
[----:B------:R-:W-:-:S05]  /*0f00*/  IADD3 R25, PT, PT, R9, -0x3, RZ ;  /* 0xfffffffd09197810 */ /* 0x000fca0007ffe0ff */
[----:B-1----:R-:W-:-:S06]  /*0f10*/  IMAD.WIDE.U32 R10, R25, 0x4, R2 ;  /* 0x00000004190a7825 */ /* 0x002fcc00078e0002 */
[----:B------:R-:W2:Y:S04]  /*0f20*/  LDG.E R11, desc[UR4][R10.64] ;  /* 0x000000040a0b7981 */ /* 0x000ea8000c1e1900 */
[----:B--2---:R2:W-:Y:S02]  /*0f30*/  STG.E desc[UR4][R12.64], R11 ;  /* 0x0000000b0c007986 */ /* 0x0045e4000c101904 */
.L_x_122:
[----:B------:R-:W-:Y:S05]  /*0f40*/  BSYNC.RECONVERGENT B3 ;  /* 0x0000000000037941 */ /* 0x000fea0003800200 */
.L_x_121:
[----:B-1----:R-:W-:-:S05]  /*0f50*/  IMAD.IADD R10, R22, 0x1, -R9 ;  /* 0x00000001160a7824 */ /* 0x002fca00078e0a09 */
[----:B------:R-:W-:-:S13]  /*0f60*/  ISETP.GT.U32.AND P1, PT, R10, -0x4, PT ;  /* 0xfffffffc0a00780c */ /* 0x000fda0003f24070 */
[----:B------:R-:W-:Y:S05]  /*0f70*/  @P1 BRA `(.L_x_120) ;  /* 0x00000000004c1947 */ /* 0x000fea0003800000 */
.L_x_123:
[----:B012---:R-:W-:-:S04]  /*0f80*/  VIADD R13, R25, 0xffffffff ;  /* 0xffffffff190d7836 */ /* 0x007fc80000000000 */
[----:B------:R-:W-:-:S05]  /*0f90*/  IMAD.WIDE.U32 R12, R13, 0x4, R2 ;  /* 0x000000040d0c7825 */ /* 0x000fca00078e0002 */
[----:B------:R-:W2:Y:S01]  /*0fa0*/  LDG.E R27, desc[UR4][R12.64] ;  /* 0x000000040c1b7981 */ /* 0x000ea2000c1e1900 */
[C---:B------:R-:W-:Y:S02]  /*0fb0*/  VIADD R11, R25.reuse, 0xfffffffe ;  /* 0xfffffffe190b7836 */ /* 0x040fe40000000000 */
[----:B------:R-:W-:-:S04]  /*0fc0*/  IMAD.WIDE.U32 R16, R25, 0x4, R2 ;  /* 0x0000000419107825 */ /* 0x000fc800078e0002 */
[--C-:B------:R-:W-:Y:S01]  /*0fd0*/  IMAD.WIDE.U32 R10, R11, 0x4, R2.reuse ;  /* 0x000000040b0a7825 */ /* 0x100fe200078e0002 */
[----:B------:R-:W-:Y:S01]  /*0fe0*/  IADD3 R15, PT, PT, R25, -0x3, RZ ;  /* 0xfffffffd190f7810 */ /* 0x000fe20007ffe0ff */
[----:B--2---:R1:W-:Y:S04]  /*0ff0*/  STG.E desc[UR4][R16.64], R27 ;  /* 0x0000001b10007986 */ /* 0x0043e8000c101904 */
[----:B------:R-:W2:Y:S01]  /*1000*/  LDG.E R29, desc[UR4][R10.64] ;  /* 0x000000040a1d7981 */ /* 0x000ea2000c1e1900 */
[----:B------:R-:W-:-:S04]  /*1010*/  IMAD.WIDE.U32 R14, R15, 0x4, R2 ;  /* 0x000000040f0e7825 */ /* 0x000fc800078e0002 */
[----:B------:R-:W-:Y:S01]  /*1020*/  VIADD R25, R25, 0xfffffffc ;  /* 0xfffffffc19197836 */ /* 0x000fe20000000000 */
[----:B--2---:R1:W-:Y:S04]  /*1030*/  STG.E desc[UR4][R12.64], R29 ;  /* 0x0000001d0c007986 */ /* 0x0043e8000c101904 */
[----:B------:R-:W2:Y:S01]  /*1040*/  LDG.E R24, desc[UR4][R14.64] ;  /* 0x000000040e187981 */ /* 0x000ea2000c1e1900 */
[----:B------:R-:W-:-:S03]  /*1050*/  IMAD.WIDE.U32 R18, R25, 0x4, R2 ;  /* 0x0000000419127825 */ /* 0x000fc600078e0002 */
[----:B--2---:R1:W-:Y:S04]  /*1060*/  STG.E desc[UR4][R10.64], R24 ;  /* 0x000000180a007986 */ /* 0x0043e8000c101904 */
[----:B------:R-:W2:Y:S01]  /*1070*/  LDG.E R19, desc[UR4][R18.64] ;  /* 0x0000000412137981 */ /* 0x000ea2000c1e1900 */
[----:B------:R-:W-:-:S03]  /*1080*/  ISETP.GT.AND P1, PT, R25, R22, PT ;  /* 0x000000161900720c */ /* 0x000fc60003f24270 */
[----:B--2---:R1:W-:Y:S10]  /*1090*/  STG.E desc[UR4][R14.64], R19 ;  /* 0x000000130e007986 */ /* 0x0043f4000c101904 */
[----:B------:R-:W-:Y:S05]  /*10a0*/  @P1 BRA `(.L_x_123) ;  /* 0xfffffffc00b41947 */ /* 0x000fea000383ffff */
.L_x_120:
[----:B------:R-:W-:Y:S05]  /*10b0*/  BSYNC.RECONVERGENT B2 ;  /* 0x0000000000027941 */ /* 0x000fea0003800200 */
.L_x_119:
[----:B-12---:R-:W-:-:S04]  /*10c0*/  IMAD.WIDE.U32 R10, R22, 0x4, R2 ;  /* 0x00000004160a7825 */ /* 0x006fc800078e0002 */
[----:B------:R-:W-:Y:S01]  /*10d0*/  VIADD R9, R9, 0x1 ;  /* 0x0000000109097836 */ /* 0x000fe20000000000 */
[----:B------:R1:W-:Y:S06]  /*10e0*/  STG.E desc[UR4][R10.64], R20 ;  /* 0x000000140a007986 */ /* 0x0003ec000c101904 */
.L_x_115:
[----:B------:R-:W-:Y:S05]  /*10f0*/  BSYNC.RECONVERGENT B1 ;  /* 0x0000000000017941 */ /* 0x000fea0003800200 */
.L_x_114:
[----:B------:R-:W-:Y:S05]  /*1100*/  @!P0 BRA `(.L_x_124) ;  /* 0xfffffff800c88947 */ /* 0x000fea000383ffff */
[----:B------:R-:W-:Y:S05]  /*1110*/  BSYNC.RECONVERGENT B0 ;  /* 0x0000000000007941 */ /* 0x000fea0003800200 */
.L_x_113:
[----:B------:R-:W-:Y:S01]  /*1120*/  I2FP.F32.U32 R8, R6 ;  /* 0x0000000600087245 */ /* 0x000fe20000201000 */
[----:B------:R-:W2:Y:S04]  /*1130*/  LDCU UR8, c[0x0][0x398] ;  /* 0x00007300ff0877ac */ /* 0x000ea80008000800 */
[----:B-1----:R-:W-:Y:S01]  /*1140*/  FFMA R10, R7, R8, 0.5 ;  /* 0x3f000000070a7423 */ /* 0x002fe20000000008 */
[----:B------:R-:W-:-:S05]  /*1150*/  VIADD R8, R6, 0xffffffff ;  /* 0xffffffff06087836 */ /* 0x000fca0000000000 */
[----:B------:R-:W1:Y:S01]  /*1160*/  FRND.FLOOR R10, R10 ;  /* 0x0000000a000a7307 */ /* 0x000e620000205000 */
[----:B--2---:R-:W-:-:S04]  /*1170*/  VIMNMX R20, PT, PT, R23, UR8, !PT ;  /* 0x0000000817147c48 */ /* 0x004fc8000ffe0100 */
[----:B------:R-:W-:Y:S01]  /*1180*/  IADD3 R20, PT, PT, R20, -0x1, RZ ;  /* 0xffffffff14147810 */ /* 0x000fe20007ffe0ff */
[----:B-1----:R-:W-:-:S06]  /*1190*/  FADD R11, R10, -1 ;  /* 0xbf8000000a0b7421 */ /* 0x002fcc0000000000 */
[----:B------:R-:W1:Y:S02]  /*11a0*/  F2I.TRUNC.NTZ R11, R11 ;  /* 0x0000000b000b7305 */ /* 0x000e64000020f100 */
[C---:B-1----:R-:W-:Y:S02]  /*11b0*/  ISETP.GE.AND P1, PT, R11.reuse, R6, PT ;  /* 0x000000060b00720c */ /* 0x042fe40003f26270 */
[C---:B------:R-:W-:Y:S02]  /*11c0*/  ISETP.GT.AND P0, PT, R11.reuse, RZ, PT ;  /* 0x000000ff0b00720c */ /* 0x040fe40003f04270 */
[----:B------:R-:W-:-:S04]  /*11d0*/  SEL R8, R11, R8, !P1 ;  /* 0x000000080b087207 */ /* 0x000fc80004800000 */
[----:B------:R-:W-:-:S07]  /*11e0*/  SEL R8, R8, RZ, P0 ;  /* 0x000000ff08087207 */ /* 0x000fce0000000000 */
.L_x_150:
[----:B-12---:R-:W-:Y:S01]  /*11f0*/  BSSY.RECONVERGENT B0, `(.L_x_125) ;  /* 0x0000073000007945 */ /* 0x006fe20003800200 */
.L_x_141:
[----:B------:R-:W-:Y:S01]  /*1200*/  ISETP.NE.AND P0, PT, R9, RZ, PT ;  /* 0x000000ff0900720c */ /* 0x000fe20003f05270 */
[----:B------:R-:W-:-:S12]  /*1210*/  BSSY.RECONVERGENT B1, `(.L_x_126) ;  /* 0x0000018000017945 */ /* 0x000fd80003800200 */
[----:B0-----:R-:W-:Y:S02]  /*1220*/  @!P0 IMAD.MOV.U32 R13, RZ, RZ, 0x7fffffff ;  /* 0x7fffffffff0d8424 */ /* 0x001fe400078e00ff */
[----:B------:R-:W-:-:S05]  /*1230*/  @!P0 IMAD.WIDE.U32 R10, R21, 0x4, R4 ;  /* 0x00000004150a8825 */ /* 0x000fca00078e0004 */
[----:B------:R0:W-:Y:S01]  /*1240*/  @!P0 STG.E desc[UR4][R10.64], R13 ;  /* 0x0000000d0a008986 */ /* 0x0001e2000c101904 */
[----:B------:R-:W-:Y:S05]  /*1250*/  @!P0 BRA `(.L_x_127) ;  /* 0x00000000004c8947 */ /* 0x000fea0003800000 */
[----:B------:R-:W-:Y:S01]  /*1260*/  ISETP.NE.AND P0, PT, R9, R6, PT ;  /* 0x000000060900720c */ /* 0x000fe20003f05270 */
[----:B------:R-:W-:Y:S01]  /*1270*/  BSSY.RECONVERGENT B2, `(.L_x_128) ;  /* 0x000000d000027945 */ /* 0x000fe20003800200 */
[----:B0-----:R-:W-:-:S11]  /*1280*/  IMAD.MOV.U32 R11, RZ, RZ, R8 ;  /* 0x000000ffff0b7224 */ /* 0x001fd600078e0008 */
[----:B------:R-:W-:Y:S05]  /*1290*/  @!P0 BRA `(.L_x_129) ;  /* 0x0000000000288947 */ /* 0x000fea0003800000 */
[----:B------:R-:W-:Y:S01]  /*12a0*/  I2FP.F32.S32 R10, R9 ;  /* 0x00000009000a7245 */ /* 0x000fe20000201400 */
        /* <DEDUP_REMOVED lines=9> */
.L_x_129:
[----:B------:R-:W-:Y:S05]  /*1340*/  BSYNC.RECONVERGENT B2 ;  /* 0x0000000000027941 */ /* 0x000fea0003800200 */
.L_x_128:
[----:B------:R-:W-:-:S06]  /*1350*/  IMAD.WIDE R10, R11, 0x4, R2 ;  /* 0x000000040b0a7825 */ /* 0x000fcc00078e0202 */
[----:B------:R-:W2:Y:S01]  /*1360*/  LDG.E R11, desc[UR4][R10.64] ;  /* 0x000000040a0b7981 */ /* 0x000ea2000c1e1900 */
[----:B------:R-:W-:-:S05]  /*1370*/  IMAD.WIDE.U32 R12, R21, 0x4, R4 ;  /* 0x00000004150c7825 */ /* 0x000fca00078e0004 */
[----:B--2---:R1:W-:Y:S02]  /*1380*/  STG.E desc[UR4][R12.64], R11 ;  /* 0x0000000b0c007986 */ /* 0x0043e4000c101904 */
.L_x_127:
[----:B------:R-:W-:Y:S05]  /*1390*/  BSYNC.RECONVERGENT B1 ;  /* 0x0000000000017941 */ /* 0x000fea0003800200 */
.L_x_126:
[----:B------:R-:W-:-:S13]  /*13a0*/  ISETP.NE.AND P0, PT, R21, R20, PT ;  /* 0x000000141500720c */ /* 0x000fda0003f05270 */
[----:B------:R-:W-:Y:S05]  /*13b0*/  @!P0 EXIT ;  /* 0x000000000000894d */ /* 0x000fea0003800000 */
[----:B------:R-:W2:Y:S01]  /*13c0*/  LDCU.64 UR8, c[0x0][0x380] ;  /* 0x00007000ff0877ac */ /* 0x000ea20008000a00 */
[----:B01----:R-:W-:-:S04]  /*13d0*/  IADD3 R11, P0, PT, -R6, R21, RZ ;  /* 0x00000015060b7210 */ /* 0x003fc80007f1e1ff */
[----:B------:R-:W-:Y:S02]  /*13e0*/  LEA.HI.X.SX32 R12, R21, ~R0, 0x1, P0 ;  /* 0x80000000150c7211 */ /* 0x000fe400000f0eff */
[----:B--2---:R-:W-:-:S04]  /*13f0*/  LEA R10, P0, R11, UR8, 0x2 ;  /* 0x000000080b0a7c11 */ /* 0x004fc8000f8010ff */
[----:B------:R-:W-:-:S05]  /*1400*/  LEA.HI.X R11, R11, UR9, R12, 0x2, P0 ;  /* 0x000000090b0b7c11 */ /* 0x000fca00080f140c */
[----:B------:R-:W2:Y:S01]  /*1410*/  LDG.E.CONSTANT R14, desc[UR4][R10.64+0x4] ;  /* 0x000004040a0e7981 */ /* 0x000ea2000c1e9900 */
[----:B------:R-:W-:Y:S01]  /*1420*/  ISETP.GE.AND P0, PT, R9, 0x1, PT ;  /* 0x000000010900780c */ /* 0x000fe20003f06270 */
[----:B------:R-:W-:Y:S03]  /*1430*/  BSSY.RECONVERGENT B1, `(.L_x_130) ;  /* 0x0000048000017945 */ /* 0x000fe60003800200 */
[----:B--2---:R-:W-:-:S13]  /*1440*/  FSETP.NAN.OR P0, PT, |R14|, |R14|, !P0 ;  /* 0x4000000e0e00720b */ /* 0x004fda0004708600 */
[----:B------:R-:W-:Y:S05]  /*1450*/  @P0 BRA `(.L_x_131) ;  /* 0x0000000400140947 */ /* 0x000fea0003800000 */
[----:B------:R-:W-:Y:S01]  /*1460*/  MOV R12, RZ ;  /* 0x000000ff000c7202 */ /* 0x000fe20000000f00 */
[----:B------:R-:W-:-:S07]  /*1470*/  IMAD.MOV.U32 R13, RZ, RZ, R9 ;  /* 0x000000ffff0d7224 */ /* 0x000fce00078e0009 */
.L_x_135:
        /* <DEDUP_REMOVED lines=11> */
[----:B------:R-:W-:-:S07]  /*1530*/  MOV R13, R16 ;  /* 0x00000010000d7202 */ /* 0x000fce0000000f00 */
.L_x_133:
[----:B------:R-:W-:Y:S05]  /*1540*/  BSYNC.RELIABLE B2 ;  /* 0x0000000000027941 */ /* 0x000fea0003800100 */
.L_x_132:
[----:B------:R-:W-:-:S13]  /*1550*/  ISETP.GE.AND P0, PT, R12, R13, PT ;  /* 0x0000000d0c00720c */ /* 0x000fda0003f06270 */
[----:B------:R-:W-:Y:S05]  /*1560*/  @!P0 BRA `(.L_x_135) ;  /* 0xfffffffc00c48947 */ /* 0x000fea000383ffff */
[----:B------:R-:W-:Y:S05]  /*1570*/  BRA `(.L_x_131) ;  /* 0x0000000000cc7947 */ /* 0x000fea0003800000 */
.L_x_134:
[----:B------:R-:W-:Y:S01]  /*1580*/  VIADD R18, R16, 0x1 ;  /* 0x0000000110127836 */ /* 0x000fe20000000000 */
[----:B------:R-:W-:Y:S04]  /*1590*/  BSSY.RECONVERGENT B3, `(.L_x_136) ;  /* 0x0000030000037945 */ /* 0x000fe80003800200 */
[----:B------:R-:W-:-:S13]  /*15a0*/  ISETP.GE.AND P0, PT, R18, R9, PT ;  /* 0x000000091200720c */ /* 0x000fda0003f06270 */
[----:B------:R-:W-:Y:S05]  /*15b0*/  @P0 BRA `(.L_x_137) ;  /* 0x0000000000b40947 */ /* 0x000fea0003800000 */
[-C--:B------:R-:W-:Y:S01]  /*15c0*/  LOP3.LUT R12, RZ, R16.reuse, RZ, 0x33, !PT ;  /* 0x00000010ff0c7212 */ /* 0x080fe200078e33ff */
[----:B------:R-:W-:Y:S01]  /*15d0*/  BSSY.RECONVERGENT B4, `(.L_x_138) ;  /* 0x0000017000047945 */ /* 0x000fe20003800200 */
[----:B------:R-:W-:Y:S01]  /*15e0*/  IMAD.MOV.U32 R14, RZ, RZ, R18 ;  /* 0x000000ffff0e7224 */ /* 0x000fe200078e0012 */
[----:B------:R-:W-:Y:S02]  /*15f0*/  MOV R13, R16 ;  /* 0x00000010000d7202 */ /* 0x000fe40000000f00 */
[----:B------:R-:W-:-:S05]  /*1600*/  IMAD.IADD R12, R9, 0x1, R12 ;  /* 0x00000001090c7824 */ /* 0x000fca00078e020c */
[----:B------:R-:W-:-:S13]  /*1610*/  LOP3.LUT P0, R12, R12, 0x3, RZ, 0xc0, !PT ;  /* 0x000000030c0c7812 */ /* 0x000fda000780c0ff */
        /* <DEDUP_REMOVED lines=9> */
[----:B------:R-:W-:Y:S01]  /*16b0*/  VIADD R12, R16, 0x3 ;  /* 0x00000003100c7836 */ /* 0x000fe20000000000 */
[----:B------:R-:W-:-:S03]  /*16c0*/  MOV R13, R14 ;  /* 0x0000000e000d7202 */ /* 0x000fc60000000f00 */
[----:B------:R-:W-:Y:S01]  /*16d0*/  IMAD.MOV.U32 R14, RZ, RZ, R12 ;  /* 0x000000ffff0e7224 */ /* 0x000fe200078e000c */
[----:B--2---:R1:W-:Y:S07]  /*16e0*/  STG.E desc[UR4][R10.64+0x4], R15 ;  /* 0x0000040f0a007986 */ /* 0x0043ee000c101904 */
[----:B------:R-:W-:Y:S05]  /*16f0*/  @!P0 BRA `(.L_x_139) ;  /* 0x0000000000108947 */ /* 0x000fea0003800000 */
[----:B-1----:R-:W2:Y:S01]  /*1700*/  LDG.E R15, desc[UR4][R10.64+0xc] ;  /* 0x00000c040a0f7981 */ /* 0x002ea2000c1e1900 */
[----:B------:R-:W-:Y:S02]  /*1710*/  IMAD.MOV.U32 R13, RZ, RZ, R12 ;  /* 0x000000ffff0d7224 */ /* 0x000fe400078e000c */
[----:B------:R-:W-:Y:S01]  /*1720*/  VIADD R14, R16, 0x4 ;  /* 0x00000004100e7836 */ /* 0x000fe20000000000 */
[----:B--2---:R2:W-:Y:S06]  /*1730*/  STG.E desc[UR4][R10.64+0x8], R15 ;  /* 0x0000080f0a007986 */ /* 0x0045ec000c101904 */
.L_x_139:
[----:B------:R-:W-:Y:S05]  /*1740*/  BSYNC.RECONVERGENT B4 ;  /* 0x0000000000047941 */ /* 0x000fea0003800200 */
.L_x_138:
[----:B012---:R-:W-:-:S04]  /*1750*/  IADD3 R10, PT, PT, R9, -0x2, -R16 ;  /* 0xfffffffe090a7810 */ /* 0x007fc80007ffe810 */
[----:B------:R-:W-:-:S13]  /*1760*/  ISETP.GE.U32.AND P0, PT, R10, 0x3, PT ;  /* 0x000000030a00780c */ /* 0x000fda0003f06070 */
[----:B------:R-:W-:Y:S05]  /*1770*/  @!P0 BRA `(.L_x_137) ;  /* 0x0000000000448947 */ /* 0x000fea0003800000 */
[----:B------:R-:W-:-:S07]  /*1780*/  IADD3 R15, PT, PT, -R9, R14, RZ ;  /* 0x0000000e090f7210 */ /* 0x000fce0007ffe1ff */
.L_x_140:
[----:B0-----:R-:W-:-:S05]  /*1790*/  IMAD.WIDE.U32 R10, R14, 0x4, R2 ;  /* 0x000000040e0a7825 */ /* 0x001fca00078e0002 */
        /* <DEDUP_REMOVED lines=9> */
[----:B------:R-:W-:Y:S02]  /*1830*/  ISETP.NE.AND P0, PT, R15, RZ, PT ;  /* 0x000000ff0f00720c */ /* 0x000fe40003f05270 */
[----:B0-----:R-:W-:Y:S01]  /*1840*/  MOV R13, R16 ;  /* 0x00000010000d7202 */ /* 0x001fe20000000f00 */
[----:B--2---:R0:W-:Y:S04]  /*1850*/  STG.E desc[UR4][R10.64], R19 ;  /* 0x000000130a007986 */ /* 0x0041e8000c101904 */
[----:B---3--:R0:W-:Y:S04]  /*1860*/  STG.E desc[UR4][R10.64+0x4], R23 ;  /* 0x000004170a007986 */ /* 0x0081e8000c101904 */
[----:B----4-:R0:W-:Y:S02]  /*1870*/  STG.E desc[UR4][R10.64+0x8], R25 ;  /* 0x000008190a007986 */ /* 0x0101e4000c101904 */
[----:B------:R-:W-:Y:S05]  /*1880*/  @P0 BRA `(.L_x_140) ;  /* 0xfffffffc00c00947 */ /* 0x000fea000383ffff */
.L_x_137:
[----:B------:R-:W-:Y:S05]  /*1890*/  BSYNC.RECONVERGENT B3 ;  /* 0x0000000000037941 */ /* 0x000fea0003800200 */
.L_x_136:
[----:B------:R-:W-:-:S07]  /*18a0*/  VIADD R9, R9, 0xffffffff ;  /* 0xffffffff09097836 */ /* 0x000fce0000000000 */
.L_x_131:
[----:B------:R-:W-:Y:S05]  /*18b0*/  BSYNC.RECONVERGENT B1 ;  /* 0x0000000000017941 */ /* 0x000fea0003800200 */
.L_x_130:
[----:B0-----:R-:W0:Y:S02]  /*18c0*/  LDC.64 R22, c[0x0][0x380] ;  /* 0x0000e000ff167b82 */ /* 0x001e240000000a00 */
[----:B0-----:R-:W-:-:S06]  /*18d0*/  IMAD.WIDE.U32 R22, R21, 0x4, R22 ;  /* 0x0000000415167825 */ /* 0x001fcc00078e0016 */
[----:B------:R-:W2:Y:S01]  /*18e0*/  LDG.E.CONSTANT R22, desc[UR4][R22.64+0x4] ;  /* 0x0000040416167981 */ /* 0x000ea2000c1e9900 */
[----:B------:R-:W-:Y:S01]  /*18f0*/  VIADD R21, R21, 0x1 ;  /* 0x0000000115157836 */ /* 0x000fe20000000000 */
[----:B--2---:R-:W-:-:S13]  /*1900*/  FSETP.NAN.AND P0, PT, |R22|, |R22|, PT ;  /* 0x400000161600720b */ /* 0x004fda0003f08200 */
[----:B------:R-:W-:Y:S05]  /*1910*/  @P0 BRA `(.L_x_141) ;  /* 0xfffffff800380947 */ /* 0x000fea000383ffff */
[----:B------:R-:W-:Y:S05]  /*1920*/  BSYNC.RECONVERGENT B0 ;  /* 0x0000000000007941 */ /* 0x000fea0003800200 */
.L_x_125:
[----:B------:R-:W-:Y:S01]  /*1930*/  ISETP.GE.AND P0, PT, R9, 0x1, PT ;  /* 0x000000010900780c */ /* 0x000fe20003f06270 */
[----:B------:R-:W-:Y:S01]  /*1940*/  BSSY.RECONVERGENT B0, `(.L_x_142) ;  /* 0x000000e000007945 */ /* 0x000fe20003800200 */
[----:B------:R-:W-:-:S11]  /*1950*/  IMAD.MOV.U32 R24, RZ, RZ, RZ ;  /* 0x000000ffff187224 */ /* 0x000fd600078e00ff */
[----:B------:R-:W-:Y:S05]  /*1960*/  @!P0 BRA `(.L_x_143) ;  /* 0x00000000002c8947 */ /* 0x000fea0003800000 */
[----:B------:R-:W-:Y:S02]  /*1970*/  HFMA2 R24, -RZ, RZ, 0, 0 ;  /* 0x00000000ff187431 */ /* 0x000fe400000001ff */
[----:B------:R-:W-:-:S07]  /*1980*/  IMAD.MOV.U32 R13, RZ, RZ, R9 ;  /* 0x000000ffff0d7224 */ /* 0x000fce00078e0009 */
.L_x_144:
        /* <DEDUP_REMOVED lines=9> */
.L_x_143:
[----:B------:R-:W-:Y:S05]  /*1a20*/  BSYNC.RECONVERGENT B0 ;  /* 0x0000000000007941 */ /* 0x000fea0003800200 */
.L_x_142:
        /* <DEDUP_REMOVED lines=25> */
.L_x_148:
[----:B------:R-:W-:Y:S05]  /*1bc0*/  BSYNC.RECONVERGENT B1 ;  /* 0x0000000000017941 */ /* 0x000fea0003800200 */
.L_x_147:
[----:B-1----:R-:W-:-:S05]  /*1bd0*/  IMAD.IADD R10, R24, 0x1, -R9 ;  /* 0x00000001180a7824 */ /* 0x002fca00078e0a09 */
[----:B------:R-:W-:-:S13]  /*1be0*/  ISETP.GT.U32.AND P0, PT, R10, -0x4, PT ;  /* 0xfffffffc0a00780c */ /* 0x000fda0003f04070 */
[----:B------:R-:W-:Y:S05]  /*1bf0*/  @P0 BRA `(.L_x_146) ;  /* 0x00000000004c0947 */ /* 0x000fea0003800000 */
.L_x_149:
        /* <DEDUP_REMOVED lines=19> */
.L_x_146:
[----:B------:R-:W-:Y:S05]  /*1d30*/  BSYNC.RECONVERGENT B0 ;  /* 0x0000000000007941 */ /* 0x000fea0003800200 */
.L_x_145:
[----:B-1----:R-:W-:-:S04]  /*1d40*/  IMAD.WIDE.U32 R24, R24, 0x4, R2 ;  /* 0x0000000418187825 */ /* 0x002fc800078e0002 */
[----:B------:R-:W-:Y:S01]  /*1d50*/  VIADD R9, R9, 0x1 ;  /* 0x0000000109097836 */ /* 0x000fe20000000000 */
[----:B------:R1:W-:Y:S01]  /*1d60*/  STG.E desc[UR4][R24.64], R22 ;  /* 0x0000001618007986 */ /* 0x0003e2000c101904 */
[----:B------:R-:W-:Y:S05]  /*1d70*/  BRA `(.L_x_150) ;  /* 0xfffffff4001c7947 */ /* 0x000fea000383ffff */
.L_x_151:
        /* <DEDUP_REMOVED lines=16> */
.L_x_154:


//--------------------- .nv.shared.percentile_nearest_rank_one_series_many_params_same_len_f32 --------------------------
	.section	.nv.shared.percentile_nearest_rank_one_series_many_params_same_len_f32,"aw",@nobits
	.sectionflags	@""
	.align	16
.nv.shared.percentile_nearest_rank_one_series_many_params_same_len_f32:
	.zero		1040


//--------------------- .nv.shared.reserved.0     --------------------------
	.section	.nv.shared.reserved.0,"aw",@nobits
	.weak		__nv_reservedSMEM_offset_0_alias
	.size		__nv_reservedSMEM_offset_0_alias, 0, 64
	.other		__nv_reservedSMEM_offset_0_alias,@"STO_CUDA_RESERVED_SHARED STV_DEFAULT"
__nv_reservedSMEM_offset_0_alias:
	.zero		0
	.zero		64


//--------------------- .nv.shared.percentile_nearest_rank_many_series_one_param_time_major_f32 --------------------------
	.section	.nv.shared.percentile_nearest_rank_many_series_one_param_time_major_f32,"aw",@nobits
	.sectionflags	@""
	.align	16
	.zero		1024


//--------------------- .nv.shared.percentile_nearest_rank_batch_f32 --------------------------
	.section	.nv.shared.percentile_nearest_rank_batch_f32,"aw",@nobits
	.sectionflags	@""
	.align	16
	.zero		1024


//--------------------- .nv.constant0.percentile_nearest_rank_one_series_many_params_same_len_f32 --------------------------
	.section	.nv.constant0.percentile_nearest_rank_one_series_many_params_same_len_f32,"a",@progbits
	.sectionflags	@""
	.align	4
.nv.constant0.percentile_nearest_rank_one_series_many_params_same_len_f32:
	.zero		936


//--------------------- .nv.constant0.percentile_nearest_rank_many_series_one_param_time_major_f32 --------------------------
	.section	.nv.constant0.percentile_nearest_rank_many_series_one_param_time_major_f32,"a",@progbits
	.sectionflags	@""
	.align	4
.nv.constant0.percentile_nearest_rank_many_series_one_param_time_major_f32:
	.zero		948


//--------------------- .nv.constant0.percentile_nearest_rank_batch_f32 --------------------------
	.section	.nv.constant0.percentile_nearest_rank_batch_f32,"a",@progbits
	.sectionflags	@""
	.align	4
.nv.constant0.percentile_nearest_rank_batch_f32:
	.zero		956


//--------------------- SYMBOLS --------------------------

	.type		.nv.reservedSmem.offset0,@object
	.size		.nv.reservedSmem.offset0,0x4
	.type		.nv.reservedSmem.cap,@object
	.size		.nv.reservedSmem.cap,0x4
